//
// Generated by NVIDIA NVVM Compiler
//
// Compiler Build ID: CL-36424714
// Cuda compilation tools, release 13.0, V13.0.88
// Based on NVVM 20.0.0
//

.version 9.0
.target sm_100
.address_size 64

	// .globl	_Z16simpleSortValuesIfiLi128ELi4EEvPT_iPT0_iS3_i
// _ZZ16simpleSortValuesIfiLi128ELi4EEvPT_iPT0_iS3_iE12temp_storage has been demoted
.global .align 1 .b8 _ZN30_INTERNAL_f30f19bc_4_k_cu_main4cuda3std3__45__cpo5beginE[1];
.global .align 1 .b8 _ZN30_INTERNAL_f30f19bc_4_k_cu_main4cuda3std3__45__cpo3endE[1];
.global .align 1 .b8 _ZN30_INTERNAL_f30f19bc_4_k_cu_main4cuda3std3__45__cpo6cbeginE[1];
.global .align 1 .b8 _ZN30_INTERNAL_f30f19bc_4_k_cu_main4cuda3std3__45__cpo4cendE[1];
.global .align 1 .b8 _ZN30_INTERNAL_f30f19bc_4_k_cu_main4cuda3std3__45__cpo6rbeginE[1];
.global .align 1 .b8 _ZN30_INTERNAL_f30f19bc_4_k_cu_main4cuda3std3__45__cpo4rendE[1];
.global .align 1 .b8 _ZN30_INTERNAL_f30f19bc_4_k_cu_main4cuda3std3__45__cpo7crbeginE[1];
.global .align 1 .b8 _ZN30_INTERNAL_f30f19bc_4_k_cu_main4cuda3std3__45__cpo5crendE[1];
.global .align 1 .b8 _ZN30_INTERNAL_f30f19bc_4_k_cu_main4cuda3std3__432_GLOBAL__N__f30f19bc_4_k_cu_main6ignoreE[1];
.global .align 1 .b8 _ZN30_INTERNAL_f30f19bc_4_k_cu_main4cuda3std3__419piecewise_constructE[1];
.global .align 1 .b8 _ZN30_INTERNAL_f30f19bc_4_k_cu_main4cuda3std3__48in_placeE[1];
.global .align 1 .b8 _ZN30_INTERNAL_f30f19bc_4_k_cu_main4cuda3std3__420unreachable_sentinelE[1];
.global .align 1 .b8 _ZN30_INTERNAL_f30f19bc_4_k_cu_main4cuda3std3__47nulloptE[1];
.global .align 1 .b8 _ZN30_INTERNAL_f30f19bc_4_k_cu_main4cuda3std3__48unexpectE[1];
.global .align 1 .b8 _ZN30_INTERNAL_f30f19bc_4_k_cu_main4cuda3std6ranges3__45__cpo4swapE[1];
.global .align 1 .b8 _ZN30_INTERNAL_f30f19bc_4_k_cu_main4cuda3std6ranges3__45__cpo9iter_moveE[1];
.global .align 1 .b8 _ZN30_INTERNAL_f30f19bc_4_k_cu_main4cuda3std6ranges3__45__cpo5beginE[1];
.global .align 1 .b8 _ZN30_INTERNAL_f30f19bc_4_k_cu_main4cuda3std6ranges3__45__cpo3endE[1];
.global .align 1 .b8 _ZN30_INTERNAL_f30f19bc_4_k_cu_main4cuda3std6ranges3__45__cpo6cbeginE[1];
.global .align 1 .b8 _ZN30_INTERNAL_f30f19bc_4_k_cu_main4cuda3std6ranges3__45__cpo4cendE[1];
.global .align 1 .b8 _ZN30_INTERNAL_f30f19bc_4_k_cu_main4cuda3std6ranges3__45__cpo7advanceE[1];
.global .align 1 .b8 _ZN30_INTERNAL_f30f19bc_4_k_cu_main4cuda3std6ranges3__45__cpo9iter_swapE[1];
.global .align 1 .b8 _ZN30_INTERNAL_f30f19bc_4_k_cu_main4cuda3std6ranges3__45__cpo4nextE[1];
.global .align 1 .b8 _ZN30_INTERNAL_f30f19bc_4_k_cu_main4cuda3std6ranges3__45__cpo4prevE[1];
.global .align 1 .b8 _ZN30_INTERNAL_f30f19bc_4_k_cu_main4cuda3std6ranges3__45__cpo4dataE[1];
.global .align 1 .b8 _ZN30_INTERNAL_f30f19bc_4_k_cu_main4cuda3std6ranges3__45__cpo5cdataE[1];
.global .align 1 .b8 _ZN30_INTERNAL_f30f19bc_4_k_cu_main4cuda3std6ranges3__45__cpo4sizeE[1];
.global .align 1 .b8 _ZN30_INTERNAL_f30f19bc_4_k_cu_main4cuda3std6ranges3__45__cpo5ssizeE[1];
.global .align 1 .b8 _ZN30_INTERNAL_f30f19bc_4_k_cu_main4cuda3std6ranges3__45__cpo8distanceE[1];
.global .align 1 .b8 _ZN30_INTERNAL_f30f19bc_4_k_cu_main6thrust24THRUST_300001_SM_1000_NS6system6detail10sequential3seqE[1];
.global .align 1 .b8 _ZN30_INTERNAL_f30f19bc_4_k_cu_main6thrust24THRUST_300001_SM_1000_NS12placeholders2_1E[1];
.global .align 1 .b8 _ZN30_INTERNAL_f30f19bc_4_k_cu_main6thrust24THRUST_300001_SM_1000_NS12placeholders2_2E[1];
.global .align 1 .b8 _ZN30_INTERNAL_f30f19bc_4_k_cu_main6thrust24THRUST_300001_SM_1000_NS12placeholders2_3E[1];
.global .align 1 .b8 _ZN30_INTERNAL_f30f19bc_4_k_cu_main6thrust24THRUST_300001_SM_1000_NS12placeholders2_4E[1];
.global .align 1 .b8 _ZN30_INTERNAL_f30f19bc_4_k_cu_main6thrust24THRUST_300001_SM_1000_NS12placeholders2_5E[1];
.global .align 1 .b8 _ZN30_INTERNAL_f30f19bc_4_k_cu_main6thrust24THRUST_300001_SM_1000_NS12placeholders2_6E[1];
.global .align 1 .b8 _ZN30_INTERNAL_f30f19bc_4_k_cu_main6thrust24THRUST_300001_SM_1000_NS12placeholders2_7E[1];
.global .align 1 .b8 _ZN30_INTERNAL_f30f19bc_4_k_cu_main6thrust24THRUST_300001_SM_1000_NS12placeholders2_8E[1];
.global .align 1 .b8 _ZN30_INTERNAL_f30f19bc_4_k_cu_main6thrust24THRUST_300001_SM_1000_NS12placeholders2_9E[1];
.global .align 1 .b8 _ZN30_INTERNAL_f30f19bc_4_k_cu_main6thrust24THRUST_300001_SM_1000_NS12placeholders3_10E[1];

.visible .entry _Z16simpleSortValuesIfiLi128ELi4EEvPT_iPT0_iS3_i(
	.param .u64 .ptr .align 1 _Z16simpleSortValuesIfiLi128ELi4EEvPT_iPT0_iS3_i_param_0,
	.param .u32 _Z16simpleSortValuesIfiLi128ELi4EEvPT_iPT0_iS3_i_param_1,
	.param .u64 .ptr .align 1 _Z16simpleSortValuesIfiLi128ELi4EEvPT_iPT0_iS3_i_param_2,
	.param .u32 _Z16simpleSortValuesIfiLi128ELi4EEvPT_iPT0_iS3_i_param_3,
	.param .u64 .ptr .align 1 _Z16simpleSortValuesIfiLi128ELi4EEvPT_iPT0_iS3_i_param_4,
	.param .u32 _Z16simpleSortValuesIfiLi128ELi4EEvPT_iPT0_iS3_i_param_5
)
.maxntid 128
{
	.reg .pred 	%p<30>;
	.reg .b16 	%rs<9>;
	.reg .b32 	%r<242>;
	.reg .b64 	%rd<14>;
	// demoted variable
	.shared .align 16 .b8 _ZZ16simpleSortValuesIfiLi128ELi4EEvPT_iPT0_iS3_iE12temp_storage[4640];
	ld.param.u64 	%rd6, [_Z16simpleSortValuesIfiLi128ELi4EEvPT_iPT0_iS3_i_param_0];
	ld.param.u32 	%r67, [_Z16simpleSortValuesIfiLi128ELi4EEvPT_iPT0_iS3_i_param_1];
	ld.param.u64 	%rd4, [_Z16simpleSortValuesIfiLi128ELi4EEvPT_iPT0_iS3_i_param_2];
	ld.param.u32 	%r68, [_Z16simpleSortValuesIfiLi128ELi4EEvPT_iPT0_iS3_i_param_3];
	cvta.to.global.u64 	%rd7, %rd6;
	mov.u32 	%r1, %tid.x;
	shl.b32 	%r2, %r1, 2;
	setp.ge.s32 	%p1, %r2, %r67;
	mul.wide.u32 	%rd8, %r2, 4;
	add.s64 	%rd1, %rd7, %rd8;
	mov.b32 	%r223, 1232348160;
	@%p1 bra 	$L__BB0_2;
	ld.global.u32 	%r223, [%rd1];
$L__BB0_2:
	add.s32 	%r5, %r2, 1;
	setp.ge.s32 	%p2, %r5, %r67;
	mov.b32 	%r224, 1232348160;
	@%p2 bra 	$L__BB0_4;
	ld.global.u32 	%r224, [%rd1+4];
$L__BB0_4:
	add.s32 	%r8, %r2, 2;
	setp.ge.s32 	%p3, %r8, %r67;
	mov.b32 	%r225, 1232348160;
	@%p3 bra 	$L__BB0_6;
	ld.global.u32 	%r225, [%rd1+8];
$L__BB0_6:
	add.s32 	%r11, %r2, 3;
	setp.ge.s32 	%p4, %r11, %r67;
	mov.b32 	%r226, 1232348160;
	@%p4 bra 	$L__BB0_8;
	ld.global.u32 	%r226, [%rd1+12];
$L__BB0_8:
	bar.sync 	0;
	setp.ge.s32 	%p5, %r2, %r68;
	cvta.to.global.u64 	%rd9, %rd4;
	add.s64 	%rd2, %rd9, %rd8;
	@%p5 bra 	$L__BB0_10;
	ld.global.u32 	%r238, [%rd2];
$L__BB0_10:
	setp.ge.s32 	%p6, %r5, %r68;
	@%p6 bra 	$L__BB0_12;
	ld.global.u32 	%r237, [%rd2+4];
$L__BB0_12:
	setp.ge.s32 	%p7, %r8, %r68;
	@%p7 bra 	$L__BB0_14;
	ld.global.u32 	%r236, [%rd2+8];
$L__BB0_14:
	setp.ge.s32 	%p8, %r11, %r68;
	@%p8 bra 	$L__BB0_16;
	ld.global.u32 	%r235, [%rd2+12];
$L__BB0_16:
	bar.sync 	0;
	setp.gt.s32 	%p9, %r223, -1;
	selp.b32 	%r83, -2147483648, -1, %p9;
	xor.b32  	%r234, %r83, %r223;
	setp.gt.s32 	%p10, %r224, -1;
	selp.b32 	%r84, -2147483648, -1, %p10;
	xor.b32  	%r233, %r84, %r224;
	setp.gt.s32 	%p11, %r225, -1;
	selp.b32 	%r85, -2147483648, -1, %p11;
	xor.b32  	%r232, %r85, %r225;
	setp.gt.s32 	%p12, %r226, -1;
	selp.b32 	%r86, -2147483648, -1, %p12;
	xor.b32  	%r231, %r86, %r226;
	shl.b32 	%r87, %r2, 2;
	mov.u32 	%r88, _ZZ16simpleSortValuesIfiLi128ELi4EEvPT_iPT0_iS3_iE12temp_storage;
	add.s32 	%r89, %r88, %r87;
	mad.lo.s32 	%r26, %r1, -12, %r89;
	mov.b32 	%r240, 0;
	mov.b32 	%r80, 4;
	// begin inline asm
	bmsk.clamp.b32 %r78, %r240, %r80;
	// end inline asm
$L__BB0_17:
	mov.b32 	%r130, 0;
	st.shared.u32 	[%r26], %r130;
	st.shared.u32 	[%r26+512], %r130;
	st.shared.u32 	[%r26+1024], %r130;
	st.shared.u32 	[%r26+1536], %r130;
	st.shared.u32 	[%r26+2048], %r130;
	st.shared.u32 	[%r26+2560], %r130;
	st.shared.u32 	[%r26+3072], %r130;
	st.shared.u32 	[%r26+3584], %r130;
	st.shared.u32 	[%r26+4096], %r130;
	setp.eq.s32 	%p13, %r234, 2147483647;
	selp.b32 	%r91, -2147483648, %r234, %p13;
	// begin inline asm
	shr.b32 %r90, %r91, %r240;
	// end inline asm
	and.b32  	%r133, %r78, %r90;
	shl.b32 	%r134, %r133, 9;
	and.b32  	%r135, %r134, 3584;
	add.s32 	%r136, %r26, %r135;
	shr.u32 	%r137, %r133, 2;
	and.b32  	%r138, %r137, 1073741822;
	add.s32 	%r38, %r136, %r138;
	ld.shared.u16 	%rs1, [%r38];
	add.s16 	%rs5, %rs1, 1;
	st.shared.u16 	[%r38], %rs5;
	setp.eq.s32 	%p14, %r233, 2147483647;
	selp.b32 	%r94, -2147483648, %r233, %p14;
	// begin inline asm
	shr.b32 %r93, %r94, %r240;
	// end inline asm
	and.b32  	%r139, %r78, %r93;
	shl.b32 	%r140, %r139, 9;
	and.b32  	%r141, %r140, 3584;
	add.s32 	%r142, %r26, %r141;
	shr.u32 	%r143, %r139, 2;
	and.b32  	%r144, %r143, 1073741822;
	add.s32 	%r39, %r142, %r144;
	ld.shared.u16 	%rs2, [%r39];
	add.s16 	%rs6, %rs2, 1;
	st.shared.u16 	[%r39], %rs6;
	setp.eq.s32 	%p15, %r232, 2147483647;
	selp.b32 	%r97, -2147483648, %r232, %p15;
	// begin inline asm
	shr.b32 %r96, %r97, %r240;
	// end inline asm
	and.b32  	%r145, %r78, %r96;
	shl.b32 	%r146, %r145, 9;
	and.b32  	%r147, %r146, 3584;
	add.s32 	%r148, %r26, %r147;
	shr.u32 	%r149, %r145, 2;
	and.b32  	%r150, %r149, 1073741822;
	add.s32 	%r40, %r148, %r150;
	ld.shared.u16 	%rs3, [%r40];
	add.s16 	%rs7, %rs3, 1;
	st.shared.u16 	[%r40], %rs7;
	setp.eq.s32 	%p16, %r231, 2147483647;
	selp.b32 	%r100, -2147483648, %r231, %p16;
	// begin inline asm
	shr.b32 %r99, %r100, %r240;
	// end inline asm
	and.b32  	%r151, %r78, %r99;
	shl.b32 	%r152, %r151, 9;
	and.b32  	%r153, %r152, 3584;
	add.s32 	%r154, %r26, %r153;
	shr.u32 	%r155, %r151, 2;
	and.b32  	%r156, %r155, 1073741822;
	add.s32 	%r41, %r154, %r156;
	ld.shared.u16 	%rs4, [%r41];
	add.s16 	%rs8, %rs4, 1;
	st.shared.u16 	[%r41], %rs8;
	bar.sync 	0;
	shl.b32 	%r157, %r1, 5;
	add.s32 	%r158, %r26, %r157;
	ld.shared.u32 	%r42, [%r158];
	ld.shared.u32 	%r159, [%r158+4];
	ld.shared.u32 	%r160, [%r158+8];
	ld.shared.u32 	%r161, [%r158+12];
	ld.shared.u32 	%r162, [%r158+16];
	ld.shared.u32 	%r163, [%r158+20];
	ld.shared.u32 	%r164, [%r158+24];
	ld.shared.u32 	%r165, [%r158+28];
	ld.shared.u32 	%r166, [%r158+32];
	add.s32 	%r43, %r159, %r42;
	add.s32 	%r44, %r160, %r43;
	add.s32 	%r45, %r161, %r44;
	add.s32 	%r46, %r162, %r45;
	add.s32 	%r47, %r163, %r46;
	add.s32 	%r48, %r164, %r47;
	add.s32 	%r49, %r165, %r48;
	add.s32 	%r107, %r166, %r49;
	// begin inline asm
	mov.u32 %r102, %laneid;
	// end inline asm
	mov.b32 	%r105, 1;
	mov.b32 	%r132, -1;
	// begin inline asm
	{  .reg .u32 r0;  .reg .pred p;  shfl.sync.up.b32 r0|p, %r107, %r105, %r130, %r132;  @p add.u32 r0, r0, %r107;  mov.u32 %r103, r0;}
	// end inline asm
	mov.b32 	%r111, 2;
	// begin inline asm
	{  .reg .u32 r0;  .reg .pred p;  shfl.sync.up.b32 r0|p, %r103, %r111, %r130, %r132;  @p add.u32 r0, r0, %r103;  mov.u32 %r109, r0;}
	// end inline asm
	mov.b32 	%r117, 4;
	// begin inline asm
	{  .reg .u32 r0;  .reg .pred p;  shfl.sync.up.b32 r0|p, %r109, %r117, %r130, %r132;  @p add.u32 r0, r0, %r109;  mov.u32 %r115, r0;}
	// end inline asm
	mov.b32 	%r123, 8;
	// begin inline asm
	{  .reg .u32 r0;  .reg .pred p;  shfl.sync.up.b32 r0|p, %r115, %r123, %r130, %r132;  @p add.u32 r0, r0, %r115;  mov.u32 %r121, r0;}
	// end inline asm
	mov.b32 	%r129, 16;
	// begin inline asm
	{  .reg .u32 r0;  .reg .pred p;  shfl.sync.up.b32 r0|p, %r121, %r129, %r130, %r132;  @p add.u32 r0, r0, %r121;  mov.u32 %r127, r0;}
	// end inline asm
	setp.ne.s32 	%p17, %r102, 31;
	@%p17 bra 	$L__BB0_19;
	shr.u32 	%r167, %r1, 3;
	and.b32  	%r168, %r167, 124;
	mov.u32 	%r169, _ZZ16simpleSortValuesIfiLi128ELi4EEvPT_iPT0_iS3_iE12temp_storage;
	add.s32 	%r170, %r169, %r168;
	st.shared.u32 	[%r170+4608], %r127;
$L__BB0_19:
	sub.s32 	%r171, %r127, %r107;
	setp.gt.u32 	%p18, %r1, 31;
	shr.u32 	%r172, %r1, 5;
	setp.eq.s32 	%p19, %r172, 3;
	setp.eq.s32 	%p20, %r172, 2;
	setp.eq.s32 	%p21, %r172, 1;
	bar.sync 	0;
	ld.shared.v4.u32 	{%r173, %r174, %r175, %r176}, [_ZZ16simpleSortValuesIfiLi128ELi4EEvPT_iPT0_iS3_iE12temp_storage+4608];
	selp.b32 	%r177, %r173, %r239, %p21;
	add.s32 	%r178, %r174, %r173;
	selp.b32 	%r179, %r178, %r177, %p20;
	add.s32 	%r180, %r178, %r175;
	selp.b32 	%r239, %r180, %r179, %p19;
	add.s32 	%r54, %r180, %r176;
	setp.ne.s32 	%p22, %r102, 0;
	selp.b32 	%r181, %r171, 0, %p22;
	add.s32 	%r182, %r239, %r181;
	or.pred  	%p23, %p18, %p22;
	selp.b32 	%r241, %r182, %r171, %p18;
	@%p23 bra 	$L__BB0_21;
	shl.b32 	%r241, %r54, 16;
	st.shared.u32 	[_ZZ16simpleSortValuesIfiLi128ELi4EEvPT_iPT0_iS3_iE12temp_storage+4628], %r241;
$L__BB0_21:
	setp.eq.s32 	%p24, %r1, 0;
	bar.sync 	0;
	mov.u32 	%r183, _ZZ16simpleSortValuesIfiLi128ELi4EEvPT_iPT0_iS3_iE12temp_storage;
	ld.shared.u32 	%r184, [_ZZ16simpleSortValuesIfiLi128ELi4EEvPT_iPT0_iS3_iE12temp_storage+4628];
	selp.b32 	%r185, 0, %r184, %p24;
	add.s32 	%r186, %r241, %r185;
	add.s32 	%r187, %r42, %r186;
	add.s32 	%r188, %r43, %r186;
	add.s32 	%r189, %r44, %r186;
	add.s32 	%r190, %r45, %r186;
	add.s32 	%r191, %r46, %r186;
	add.s32 	%r192, %r47, %r186;
	add.s32 	%r193, %r48, %r186;
	add.s32 	%r194, %r49, %r186;
	shl.b32 	%r195, %r1, 5;
	add.s32 	%r196, %r26, %r195;
	st.shared.u32 	[%r196], %r186;
	st.shared.u32 	[%r196+4], %r187;
	st.shared.u32 	[%r196+8], %r188;
	st.shared.u32 	[%r196+12], %r189;
	st.shared.u32 	[%r196+16], %r190;
	st.shared.u32 	[%r196+20], %r191;
	st.shared.u32 	[%r196+24], %r192;
	st.shared.u32 	[%r196+28], %r193;
	st.shared.u32 	[%r196+32], %r194;
	bar.sync 	0;
	cvt.u32.u16 	%r197, %rs1;
	ld.shared.u16 	%r198, [%r38];
	add.s32 	%r199, %r198, %r197;
	cvt.u32.u16 	%r200, %rs2;
	ld.shared.u16 	%r201, [%r39];
	add.s32 	%r202, %r201, %r200;
	cvt.u32.u16 	%r203, %rs3;
	ld.shared.u16 	%r204, [%r40];
	add.s32 	%r205, %r204, %r203;
	cvt.u32.u16 	%r206, %rs4;
	ld.shared.u16 	%r207, [%r41];
	add.s32 	%r208, %r207, %r206;
	bar.sync 	0;
	shl.b32 	%r209, %r199, 2;
	add.s32 	%r210, %r183, %r209;
	st.shared.u32 	[%r210], %r234;
	shl.b32 	%r211, %r202, 2;
	add.s32 	%r212, %r183, %r211;
	st.shared.u32 	[%r212], %r233;
	shl.b32 	%r213, %r205, 2;
	add.s32 	%r214, %r183, %r213;
	st.shared.u32 	[%r214], %r232;
	shl.b32 	%r215, %r208, 2;
	add.s32 	%r216, %r183, %r215;
	st.shared.u32 	[%r216], %r231;
	bar.sync 	0;
	shl.b32 	%r217, %r2, 2;
	add.s32 	%r218, %r183, %r217;
	ld.shared.v4.u32 	{%r234, %r233, %r232, %r231}, [%r218];
	bar.sync 	0;
	st.shared.u32 	[%r210], %r238;
	st.shared.u32 	[%r212], %r237;
	st.shared.u32 	[%r214], %r236;
	st.shared.u32 	[%r216], %r235;
	bar.sync 	0;
	ld.shared.v4.u32 	{%r238, %r237, %r236, %r235}, [%r218];
	setp.gt.u32 	%p25, %r240, 27;
	@%p25 bra 	$L__BB0_23;
	add.s32 	%r240, %r240, 4;
	bar.sync 	0;
	bra.uni 	$L__BB0_17;
$L__BB0_23:
	ld.param.u32 	%r219, [_Z16simpleSortValuesIfiLi128ELi4EEvPT_iPT0_iS3_i_param_5];
	ld.param.u64 	%rd13, [_Z16simpleSortValuesIfiLi128ELi4EEvPT_iPT0_iS3_i_param_4];
	bar.sync 	0;
	setp.ge.s32 	%p26, %r2, %r219;
	cvta.to.global.u64 	%rd11, %rd13;
	mul.wide.u32 	%rd12, %r2, 4;
	add.s64 	%rd3, %rd11, %rd12;
	@%p26 bra 	$L__BB0_25;
	st.global.u32 	[%rd3], %r238;
$L__BB0_25:
	ld.param.u32 	%r220, [_Z16simpleSortValuesIfiLi128ELi4EEvPT_iPT0_iS3_i_param_5];
	setp.ge.s32 	%p27, %r5, %r220;
	@%p27 bra 	$L__BB0_27;
	st.global.u32 	[%rd3+4], %r237;
$L__BB0_27:
	ld.param.u32 	%r221, [_Z16simpleSortValuesIfiLi128ELi4EEvPT_iPT0_iS3_i_param_5];
	setp.ge.s32 	%p28, %r8, %r221;
	@%p28 bra 	$L__BB0_29;
	st.global.u32 	[%rd3+8], %r236;
$L__BB0_29:
	ld.param.u32 	%r222, [_Z16simpleSortValuesIfiLi128ELi4EEvPT_iPT0_iS3_i_param_5];
	setp.ge.s32 	%p29, %r11, %r222;
	@%p29 bra 	$L__BB0_31;
	st.global.u32 	[%rd3+12], %r235;
$L__BB0_31:
	ret;

}
	// .globl	_ZN3cub18CUB_300001_SM_10006detail11EmptyKernelIvEEvv
.visible .entry _ZN3cub18CUB_300001_SM_10006detail11EmptyKernelIvEEvv()
{


	ret;

}


// ===== COMPILED SASS (sm_100) =====

	.target	sm_100

	.elftype	@"ET_EXEC"


//--------------------- .note.nv.tkinfo           --------------------------
	.section	.note.nv.tkinfo,"",@"SHT_NOTE"
	.sectionflags	@"SHF_NOTE_NV_TKINFO"
	.tkinfo
        /*0018*/ 	.word	0x00000002
        /*0030*/ 	.string	""
        /*0030*/ 	.string	"ptxas"
        /*0030*/ 	.string	"Cuda compilation tools, release 13.0, V13.0.88"
        /*0030*/ 	.string	"Build cuda_13.0.r13.0/compiler.36424714_0"
        /*0030*/ 	.string	"-arch sm_100 -m 64 "



//--------------------- .note.nv.cuinfo           --------------------------
	.section	.note.nv.cuinfo,"",@"SHT_NOTE"
	.sectionflags	@"SHF_NOTE_NV_CUINFO"
        /*0018*/ 	.short	0x0002
        /*001a*/ 	.short	0x0064
        /*001c*/ 	.short	0x0082
	.zero		2


//--------------------- .nv.info                  --------------------------
	.section	.nv.info,"",@"SHT_CUDA_INFO"
	.align	4


	//----- nvinfo : EIATTR_REGCOUNT
	.align		4
        /*0000*/ 	.byte	0x04, 0x2f
        /*0002*/ 	.short	(.L_41 - .L_40)
	.align		4
.L_40:
        /*0004*/ 	.word	index@(_Z16simpleSortValuesIfiLi128ELi4EEvPT_iPT0_iS3_i)
        /*0008*/ 	.word	0x00000028


	//----- nvinfo : EIATTR_FRAME_SIZE
	.align		4
.L_41:
        /*000c*/ 	.byte	0x04, 0x11
        /*000e*/ 	.short	(.L_43 - .L_42)
	.align		4
.L_42:
        /*0010*/ 	.word	index@(_Z16simpleSortValuesIfiLi128ELi4EEvPT_iPT0_iS3_i)
        /*0014*/ 	.word	0x00000000


	//----- nvinfo : EIATTR_REGCOUNT
	.align		4
.L_43:
        /*0018*/ 	.byte	0x04, 0x2f
        /*001a*/ 	.short	(.L_45 - .L_44)
	.align		4
.L_44:
        /*001c*/ 	.word	index@(_ZN3cub18CUB_300001_SM_10006detail11EmptyKernelIvEEvv)
        /*0020*/ 	.word	0x00000004


	//----- nvinfo : EIATTR_FRAME_SIZE
	.align		4
.L_45:
        /*0024*/ 	.byte	0x04, 0x11
        /*0026*/ 	.short	(.L_47 - .L_46)
	.align		4
.L_46:
        /*0028*/ 	.word	index@(_ZN3cub18CUB_300001_SM_10006detail11EmptyKernelIvEEvv)
        /*002c*/ 	.word	0x00000000


	//----- nvinfo : EIATTR_MIN_STACK_SIZE
	.align		4
.L_47:
        /*0030*/ 	.byte	0x04, 0x12
        /*0032*/ 	.short	(.L_49 - .L_48)
	.align		4
.L_48:
        /*0034*/ 	.word	index@(_ZN3cub18CUB_300001_SM_10006detail11EmptyKernelIvEEvv)
        /*0038*/ 	.word	0x00000000


	//----- nvinfo : EIATTR_MIN_STACK_SIZE
	.align		4
.L_49:
        /*003c*/ 	.byte	0x04, 0x12
        /*003e*/ 	.short	(.L_51 - .L_50)
	.align		4
.L_50:
        /*0040*/ 	.word	index@(_Z16simpleSortValuesIfiLi128ELi4EEvPT_iPT0_iS3_i)
        /*0044*/ 	.word	0x00000000
.L_51:


//--------------------- .nv.compat                --------------------------
	.section	.nv.compat,"",@"SHT_CUDA_COMPAT_INFO"
	.align	4
        /*0000*/ 	.byte	0x02, 0x09, 0x00, 0x00, 0x02, 0x02, 0x01, 0x00, 0x02, 0x05, 0x05, 0x00, 0x03, 0x07, 0x01, 0x01
        /*0010*/ 	.byte	0x02, 0x03, 0x00, 0x00, 0x02, 0x06, 0x01, 0x00, 0x04, 0x0b, 0x08, 0x00, 0x09, 0x00, 0x00, 0x00
        /*0020*/ 	.byte	0x00, 0x00, 0x00, 0x00


//--------------------- .nv.info._ZN3cub18CUB_300001_SM_10006detail11EmptyKernelIvEEvv --------------------------
	.section	.nv.info._ZN3cub18CUB_300001_SM_10006detail11EmptyKernelIvEEvv,"",@"SHT_CUDA_INFO"
	.sectionflags	@""
	.align	4


	//----- nvinfo : EIATTR_CUDA_API_VERSION
	.align		4
        /*0000*/ 	.byte	0x04, 0x37
        /*0002*/ 	.short	(.L_53 - .L_52)
.L_52:
        /*0004*/ 	.word	0x00000082


	//----- nvinfo : EIATTR_SPARSE_MMA_MASK
	.align		4
.L_53:
        /*0008*/ 	.byte	0x03, 0x50
        /*000a*/ 	.short	0x0000


	//----- nvinfo : EIATTR_MAXREG_COUNT
	.align		4
        /*000c*/ 	.byte	0x03, 0x1b
        /*000e*/ 	.short	0x00ff


	//----- nvinfo : EIATTR_MERCURY_ISA_VERSION
	.align		4
        /*0010*/ 	.byte	0x03, 0x5f
        /*0012*/ 	.short	0x0101


	//----- nvinfo : EIATTR_VRC_CTA_INIT_COUNT
	.align		4
        /*0014*/ 	.byte	0x02, 0x4a
	.zero		1
	.zero		1


	//----- nvinfo : EIATTR_EXIT_INSTR_OFFSETS
	.align		4
        /*0018*/ 	.byte	0x04, 0x1c
        /*001a*/ 	.short	(.L_55 - .L_54)


	//   ....[0]....
.L_54:
        /*001c*/ 	.word	0x00000010


	//----- nvinfo : EIATTR_SW_WAR
	.align		4
.L_55:
        /*0020*/ 	.byte	0x04, 0x36
        /*0022*/ 	.short	(.L_57 - .L_56)
.L_56:
        /*0024*/ 	.word	0x00000008
.L_57:


//--------------------- .nv.info._Z16simpleSortValuesIfiLi128ELi4EEvPT_iPT0_iS3_i --------------------------
	.section	.nv.info._Z16simpleSortValuesIfiLi128ELi4EEvPT_iPT0_iS3_i,"",@"SHT_CUDA_INFO"
	.sectionflags	@""
	.align	4


	//----- nvinfo : EIATTR_CUDA_API_VERSION
	.align		4
        /*0000*/ 	.byte	0x04, 0x37
        /*0002*/ 	.short	(.L_59 - .L_58)
.L_58:
        /*0004*/ 	.word	0x00000082


	//----- nvinfo : EIATTR_KPARAM_INFO
	.align		4
.L_59:
        /*0008*/ 	.byte	0x04, 0x17
        /*000a*/ 	.short	(.L_61 - .L_60)
.L_60:
        /*000c*/ 	.word	0x00000000
        /*0010*/ 	.short	0x0005
        /*0012*/ 	.short	0x0028
        /*0014*/ 	.byte	0x00, 0xf0, 0x11, 0x00


	//----- nvinfo : EIATTR_KPARAM_INFO
	.align		4
.L_61:
        /*0018*/ 	.byte	0x04, 0x17
        /*001a*/ 	.short	(.L_63 - .L_62)
.L_62:
        /*001c*/ 	.word	0x00000000
        /*0020*/ 	.short	0x0004
        /*0022*/ 	.short	0x0020
        /*0024*/ 	.byte	0x00, 0xf5, 0x21, 0x00


	//----- nvinfo : EIATTR_KPARAM_INFO
	.align		4
.L_63:
        /*0028*/ 	.byte	0x04, 0x17
        /*002a*/ 	.short	(.L_65 - .L_64)
.L_64:
        /*002c*/ 	.word	0x00000000
        /*0030*/ 	.short	0x0003
        /*0032*/ 	.short	0x0018
        /*0034*/ 	.byte	0x00, 0xf0, 0x11, 0x00


	//----- nvinfo : EIATTR_KPARAM_INFO
	.align		4
.L_65:
        /*0038*/ 	.byte	0x04, 0x17
        /*003a*/ 	.short	(.L_67 - .L_66)
.L_66:
        /*003c*/ 	.word	0x00000000
        /*0040*/ 	.short	0x0002
        /*0042*/ 	.short	0x0010
        /*0044*/ 	.byte	0x00, 0xf5, 0x21, 0x00


	//----- nvinfo : EIATTR_KPARAM_INFO
	.align		4
.L_67:
        /*0048*/ 	.byte	0x04, 0x17
        /*004a*/ 	.short	(.L_69 - .L_68)
.L_68:
        /*004c*/ 	.word	0x00000000
        /*0050*/ 	.short	0x0001
        /*0052*/ 	.short	0x0008
        /*0054*/ 	.byte	0x00, 0xf0, 0x11, 0x00


	//----- nvinfo : EIATTR_KPARAM_INFO
	.align		4
.L_69:
        /*0058*/ 	.byte	0x04, 0x17
        /*005a*/ 	.short	(.L_71 - .L_70)
.L_70:
        /*005c*/ 	.word	0x00000000
        /*0060*/ 	.short	0x0000
        /*0062*/ 	.short	0x0000
        /*0064*/ 	.byte	0x00, 0xf5, 0x21, 0x00


	//----- nvinfo : EIATTR_SPARSE_MMA_MASK
	.align		4
.L_71:
        /*0068*/ 	.byte	0x03, 0x50
        /*006a*/ 	.short	0x0000


	//----- nvinfo : EIATTR_MAXREG_COUNT
	.align		4
        /*006c*/ 	.byte	0x03, 0x1b
        /*006e*/ 	.short	0x00ff


	//----- nvinfo : EIATTR_NUM_BARRIERS
	.align		4
        /*0070*/ 	.byte	0x02, 0x4c
        /*0072*/ 	.byte	0x01
	.zero		1


	//----- nvinfo : EIATTR_MERCURY_ISA_VERSION
	.align		4
        /*0074*/ 	.byte	0x03, 0x5f
        /*0076*/ 	.short	0x0101


	//----- nvinfo : EIATTR_COOP_GROUP_MASK_REGIDS
	.align		4
        /*0078*/ 	.byte	0x04, 0x29
        /*007a*/ 	.short	(.L_73 - .L_72)


	//   ....[0]....
.L_72:
        /*007c*/ 	.word	0xffffffff


	//   ....[1]....
        /*0080*/ 	.word	0xffffffff


	//   ....[2]....
        /*0084*/ 	.word	0xffffffff


	//   ....[3]....
        /*0088*/ 	.word	0xffffffff


	//   ....[4]....
        /*008c*/ 	.word	0xffffffff


	//----- nvinfo : EIATTR_COOP_GROUP_INSTR_OFFSETS
	.align		4
.L_73:
        /*0090*/ 	.byte	0x04, 0x28
        /*0092*/ 	.short	(.L_75 - .L_74)


	//   ....[0]....
.L_74:
        /*0094*/ 	.word	0x00000880


	//   ....[1]....
        /*0098*/ 	.word	0x000008a0


	//   ....[2]....
        /*009c*/ 	.word	0x000008d0


	//   ....[3]....
        /*00a0*/ 	.word	0x00000910


	//   ....[4]....
        /*00a4*/ 	.word	0x00000950


	//----- nvinfo : EIATTR_VRC_CTA_INIT_COUNT
	.align		4
.L_75:
        /*00a8*/ 	.byte	0x02, 0x4a
	.zero		1
	.zero		1


	//----- nvinfo : EIATTR_EXIT_INSTR_OFFSETS
	.align		4
        /*00ac*/ 	.byte	0x04, 0x1c
        /*00ae*/ 	.short	(.L_77 - .L_76)


	//   ....[0]....
.L_76:
        /*00b0*/ 	.word	0x00000f00


	//   ....[1]....
        /*00b4*/ 	.word	0x00000f20


	//----- nvinfo : EIATTR_MAX_THREADS
	.align		4
.L_77:
        /*00b8*/ 	.byte	0x04, 0x05
        /*00ba*/ 	.short	(.L_79 - .L_78)
.L_78:
        /*00bc*/ 	.word	0x00000080
        /*00c0*/ 	.word	0x00000001
        /*00c4*/ 	.word	0x00000001


	//----- nvinfo : EIATTR_CBANK_PARAM_SIZE
	.align		4
.L_79:
        /*00c8*/ 	.byte	0x03, 0x19
        /*00ca*/ 	.short	0x002c


	//----- nvinfo : EIATTR_PARAM_CBANK
	.align		4
        /*00cc*/ 	.byte	0x04, 0x0a
        /*00ce*/ 	.short	(.L_81 - .L_80)
	.align		4
.L_80:
        /*00d0*/ 	.word	index@(.nv.constant0._Z16simpleSortValuesIfiLi128ELi4EEvPT_iPT0_iS3_i)
        /*00d4*/ 	.short	0x0380
        /*00d6*/ 	.short	0x002c


	//----- nvinfo : EIATTR_SW_WAR
	.align		4
.L_81:
        /*00d8*/ 	.byte	0x04, 0x36
        /*00da*/ 	.short	(.L_83 - .L_82)
.L_82:
        /*00dc*/ 	.word	0x00000008
.L_83:


//--------------------- .nv.callgraph             --------------------------
	.section	.nv.callgraph,"",@"SHT_CUDA_CALLGRAPH"
	.align	4
	.sectionentsize	8
	.align		4
        /*0000*/ 	.word	0x00000000
	.align		4
        /*0004*/ 	.word	0xffffffff
	.align		4
        /*0008*/ 	.word	0x00000000
	.align		4
        /*000c*/ 	.word	0xfffffffe
	.align		4
        /*0010*/ 	.word	0x00000000
	.align		4
        /*0014*/ 	.word	0xfffffffd
	.align		4
        /*0018*/ 	.word	0x00000000
	.align		4
        /*001c*/ 	.word	0xfffffffc


//--------------------- .nv.constant4             --------------------------
	.section	.nv.constant4,"a",@progbits
	.align	8
	.align		8
.nv.constant4:
        /*0000*/ 	.dword	_ZN30_INTERNAL_f30f19bc_4_k_cu_main4cuda3std3__45__cpo5beginE
	.align		8
        /*0008*/ 	.dword	_ZN30_INTERNAL_f30f19bc_4_k_cu_main4cuda3std3__45__cpo3endE
	.align		8
        /*0010*/ 	.dword	_ZN30_INTERNAL_f30f19bc_4_k_cu_main4cuda3std3__45__cpo6cbeginE
	.align		8
        /*0018*/ 	.dword	_ZN30_INTERNAL_f30f19bc_4_k_cu_main4cuda3std3__45__cpo4cendE
	.align		8
        /*0020*/ 	.dword	_ZN30_INTERNAL_f30f19bc_4_k_cu_main4cuda3std3__45__cpo6rbeginE
	.align		8
        /*0028*/ 	.dword	_ZN30_INTERNAL_f30f19bc_4_k_cu_main4cuda3std3__45__cpo4rendE
	.align		8
        /*0030*/ 	.dword	_ZN30_INTERNAL_f30f19bc_4_k_cu_main4cuda3std3__45__cpo7crbeginE
	.align		8
        /*0038*/ 	.dword	_ZN30_INTERNAL_f30f19bc_4_k_cu_main4cuda3std3__45__cpo5crendE
	.align		8
        /*0040*/ 	.dword	_ZN30_INTERNAL_f30f19bc_4_k_cu_main4cuda3std3__432_GLOBAL__N__f30f19bc_4_k_cu_main6ignoreE
	.align		8
        /*0048*/ 	.dword	_ZN30_INTERNAL_f30f19bc_4_k_cu_main4cuda3std3__419piecewise_constructE
	.align		8
        /*0050*/ 	.dword	_ZN30_INTERNAL_f30f19bc_4_k_cu_main4cuda3std3__48in_placeE
	.align		8
        /*0058*/ 	.dword	_ZN30_INTERNAL_f30f19bc_4_k_cu_main4cuda3std3__420unreachable_sentinelE
	.align		8
        /*0060*/ 	.dword	_ZN30_INTERNAL_f30f19bc_4_k_cu_main4cuda3std3__47nulloptE
	.align		8
        /*0068*/ 	.dword	_ZN30_INTERNAL_f30f19bc_4_k_cu_main4cuda3std3__48unexpectE
	.align		8
        /*0070*/ 	.dword	_ZN30_INTERNAL_f30f19bc_4_k_cu_main4cuda3std6ranges3__45__cpo4swapE
	.align		8
        /*0078*/ 	.dword	_ZN30_INTERNAL_f30f19bc_4_k_cu_main4cuda3std6ranges3__45__cpo9iter_moveE
	.align		8
        /*0080*/ 	.dword	_ZN30_INTERNAL_f30f19bc_4_k_cu_main4cuda3std6ranges3__45__cpo5beginE
	.align		8
        /*0088*/ 	.dword	_ZN30_INTERNAL_f30f19bc_4_k_cu_main4cuda3std6ranges3__45__cpo3endE
	.align		8
        /*0090*/ 	.dword	_ZN30_INTERNAL_f30f19bc_4_k_cu_main4cuda3std6ranges3__45__cpo6cbeginE
	.align		8
        /*0098*/ 	.dword	_ZN30_INTERNAL_f30f19bc_4_k_cu_main4cuda3std6ranges3__45__cpo4cendE
	.align		8
        /*00a0*/ 	.dword	_ZN30_INTERNAL_f30f19bc_4_k_cu_main4cuda3std6ranges3__45__cpo7advanceE
	.align		8
        /*00a8*/ 	.dword	_ZN30_INTERNAL_f30f19bc_4_k_cu_main4cuda3std6ranges3__45__cpo9iter_swapE
	.align		8
        /*00b0*/ 	.dword	_ZN30_INTERNAL_f30f19bc_4_k_cu_main4cuda3std6ranges3__45__cpo4nextE
	.align		8
        /*00b8*/ 	.dword	_ZN30_INTERNAL_f30f19bc_4_k_cu_main4cuda3std6ranges3__45__cpo4prevE
	.align		8
        /*00c0*/ 	.dword	_ZN30_INTERNAL_f30f19bc_4_k_cu_main4cuda3std6ranges3__45__cpo4dataE
	.align		8
        /*00c8*/ 	.dword	_ZN30_INTERNAL_f30f19bc_4_k_cu_main4cuda3std6ranges3__45__cpo5cdataE
	.align		8
        /*00d0*/ 	.dword	_ZN30_INTERNAL_f30f19bc_4_k_cu_main4cuda3std6ranges3__45__cpo4sizeE
	.align		8
        /*00d8*/ 	.dword	_ZN30_INTERNAL_f30f19bc_4_k_cu_main4cuda3std6ranges3__45__cpo5ssizeE
	.align		8
        /*00e0*/ 	.dword	_ZN30_INTERNAL_f30f19bc_4_k_cu_main4cuda3std6ranges3__45__cpo8distanceE
	.align		8
        /*00e8*/ 	.dword	_ZN30_INTERNAL_f30f19bc_4_k_cu_main6thrust24THRUST_300001_SM_1000_NS6system6detail10sequential3seqE
	.align		8
        /*00f0*/ 	.dword	_ZN30_INTERNAL_f30f19bc_4_k_cu_main6thrust24THRUST_300001_SM_1000_NS12placeholders2_1E
	.align		8
        /*00f8*/ 	.dword	_ZN30_INTERNAL_f30f19bc_4_k_cu_main6thrust24THRUST_300001_SM_1000_NS12placeholders2_2E
	.align		8
        /*0100*/ 	.dword	_ZN30_INTERNAL_f30f19bc_4_k_cu_main6thrust24THRUST_300001_SM_1000_NS12placeholders2_3E
	.align		8
        /*0108*/ 	.dword	_ZN30_INTERNAL_f30f19bc_4_k_cu_main6thrust24THRUST_300001_SM_1000_NS12placeholders2_4E
	.align		8
        /*0110*/ 	.dword	_ZN30_INTERNAL_f30f19bc_4_k_cu_main6thrust24THRUST_300001_SM_1000_NS12placeholders2_5E
	.align		8
        /*0118*/ 	.dword	_ZN30_INTERNAL_f30f19bc_4_k_cu_main6thrust24THRUST_300001_SM_1000_NS12placeholders2_6E
	.align		8
        /*0120*/ 	.dword	_ZN30_INTERNAL_f30f19bc_4_k_cu_main6thrust24THRUST_300001_SM_1000_NS12placeholders2_7E
	.align		8
        /*0128*/ 	.dword	_ZN30_INTERNAL_f30f19bc_4_k_cu_main6thrust24THRUST_300001_SM_1000_NS12placeholders2_8E
	.align		8
        /*0130*/ 	.dword	_ZN30_INTERNAL_f30f19bc_4_k_cu_main6thrust24THRUST_300001_SM_1000_NS12placeholders2_9E
	.align		8
        /*0138*/ 	.dword	_ZN30_INTERNAL_f30f19bc_4_k_cu_main6thrust24THRUST_300001_SM_1000_NS12placeholders3_10E


//--------------------- .text._ZN3cub18CUB_300001_SM_10006detail11EmptyKernelIvEEvv --------------------------
	.section	.text._ZN3cub18CUB_300001_SM_10006detail11EmptyKernelIvEEvv,"ax",@progbits
	.align	128
        .global         _ZN3cub18CUB_300001_SM_10006detail11EmptyKernelIvEEvv
        .type           _ZN3cub18CUB_300001_SM_10006detail11EmptyKernelIvEEvv,@function
        .size           _ZN3cub18CUB_300001_SM_10006detail11EmptyKernelIvEEvv,(.L_x_3 - _ZN3cub18CUB_300001_SM_10006detail11EmptyKernelIvEEvv)
        .other          _ZN3cub18CUB_300001_SM_10006detail11EmptyKernelIvEEvv,@"STO_CUDA_ENTRY STV_DEFAULT"
_ZN3cub18CUB_300001_SM_10006detail11EmptyKernelIvEEvv:
.text._ZN3cub18CUB_300001_SM_10006detail11EmptyKernelIvEEvv:
[----:B------:R-:W-:Y:S01]  /*0000*/  LDC R1, c[0x0][0x37c] ;  /* 0x0000df00ff017b82 */ /* 0x000fe20000000800 */
[----:B------:R-:W-:Y:S05]  /*0010*/  EXIT ;  /* 0x000000000000794d */ /* 0x000fea0003800000 */
.L_x_0:
[----:B------:R-:W-:-:S00]  /*0020*/  BRA `(.L_x_0) ;  /* 0xfffffffc00fc7947 */ /* 0x000fc0000383ffff */
[----:B------:R-:W-:-:S00]  /*0030*/  NOP ;  /* 0x0000000000007918 */ /* 0x000fc00000000000 */
        /* <DEDUP_REMOVED lines=12> */
.L_x_3:


//--------------------- .text._Z16simpleSortValuesIfiLi128ELi4EEvPT_iPT0_iS3_i --------------------------
	.section	.text._Z16simpleSortValuesIfiLi128ELi4EEvPT_iPT0_iS3_i,"ax",@progbits
	.align	128
        .global         _Z16simpleSortValuesIfiLi128ELi4EEvPT_iPT0_iS3_i
        .type           _Z16simpleSortValuesIfiLi128ELi4EEvPT_iPT0_iS3_i,@function
        .size           _Z16simpleSortValuesIfiLi128ELi4EEvPT_iPT0_iS3_i,(.L_x_4 - _Z16simpleSortValuesIfiLi128ELi4EEvPT_iPT0_iS3_i)
        .other          _Z16simpleSortValuesIfiLi128ELi4EEvPT_iPT0_iS3_i,@"STO_CUDA_ENTRY STV_DEFAULT"
_Z16simpleSortValuesIfiLi128ELi4EEvPT_iPT0_iS3_i:
.text._Z16simpleSortValuesIfiLi128ELi4EEvPT_iPT0_iS3_i:
[----:B------:R-:W-:Y:S01]  /*0000*/  LDC R1, c[0x0][0x37c] ;  /* 0x0000df00ff017b82 */ /* 0x000fe20000000800 */
[----:B------:R-:W0:Y:S01]  /*0010*/  S2R R0, SR_TID.X ;  /* 0x0000000000007919 */ /* 0x000e220000002100 */
[----:B------:R-:W1:Y:S06]  /*0020*/  LDCU UR4, c[0x0][0x388] ;  /* 0x00007100ff0477ac */ /* 0x000e6c0008000800 */
[----:B------:R-:W2:Y:S01]  /*0030*/  LDC.64 R2, c[0x0][0x380] ;  /* 0x0000e000ff027b82 */ /* 0x000ea20000000a00 */
[----:B------:R-:W-:Y:S01]  /*0040*/  IMAD.MOV.U32 R8, RZ, RZ, 0x49742400 ;  /* 0x49742400ff087424 */ /* 0x000fe200078e00ff */
[----:B------:R-:W3:Y:S01]  /*0050*/  LDCU.64 UR8, c[0x0][0x358] ;  /* 0x00006b00ff0877ac */ /* 0x000ee20008000a00 */
[----:B------:R-:W-:-:S02]  /*0060*/  IMAD.MOV.U32 R12, RZ, RZ, 0x49742400 ;  /* 0x49742400ff0c7424 */ /* 0x000fc400078e00ff */
[----:B------:R-:W-:Y:S01]  /*0070*/  IMAD.MOV.U32 R13, RZ, RZ, 0x49742400 ;  /* 0x49742400ff0d7424 */ /* 0x000fe200078e00ff */
[----:B------:R-:W4:Y:S01]  /*0080*/  LDCU UR5, c[0x0][0x398] ;  /* 0x00007300ff0577ac */ /* 0x000f220008000800 */
[----:B------:R-:W-:Y:S01]  /*0090*/  IMAD.MOV.U32 R14, RZ, RZ, 0x49742400 ;  /* 0x49742400ff0e7424 */ /* 0x000fe200078e00ff */
[----:B------:R-:W4:Y:S01]  /*00a0*/  LDC.64 R10, c[0x0][0x390] ;  /* 0x0000e400ff0a7b82 */ /* 0x000f220000000a00 */
[----:B0-----:R-:W-:-:S04]  /*00b0*/  IMAD.SHL.U32 R9, R0, 0x4, RZ ;  /* 0x0000000400097824 */ /* 0x001fc800078e00ff */
[C---:B------:R-:W-:Y:S01]  /*00c0*/  VIADD R15, R9.reuse, 0x1 ;  /* 0x00000001090f7836 */ /* 0x040fe20000000000 */
[C---:B-1----:R-:W-:Y:S01]  /*00d0*/  ISETP.GE.AND P0, PT, R9.reuse, UR4, PT ;  /* 0x0000000409007c0c */ /* 0x042fe2000bf06270 */
[C---:B------:R-:W-:Y:S02]  /*00e0*/  VIADD R16, R9.reuse, 0x2 ;  /* 0x0000000209107836 */ /* 0x040fe40000000000 */
[----:B------:R-:W-:Y:S01]  /*00f0*/  VIADD R17, R9, 0x3 ;  /* 0x0000000309117836 */ /* 0x000fe20000000000 */
[----:B------:R-:W-:Y:S01]  /*0100*/  ISETP.GE.AND P1, PT, R15, UR4, PT ;  /* 0x000000040f007c0c */ /* 0x000fe2000bf26270 */
[----:B--2---:R-:W-:Y:S01]  /*0110*/  IMAD.WIDE.U32 R2, R9, 0x4, R2 ;  /* 0x0000000409027825 */ /* 0x004fe200078e0002 */
[----:B------:R-:W-:Y:S02]  /*0120*/  ISETP.GE.AND P2, PT, R16, UR4, PT ;  /* 0x0000000410007c0c */ /* 0x000fe4000bf46270 */
[----:B------:R-:W-:-:S05]  /*0130*/  ISETP.GE.AND P3, PT, R17, UR4, PT ;  /* 0x0000000411007c0c */ /* 0x000fca000bf66270 */
[----:B---3--:R-:W2:Y:S04]  /*0140*/  @!P0 LDG.E R8, desc[UR8][R2.64] ;  /* 0x0000000802088981 */ /* 0x008ea8000c1e1900 */
[----:B------:R-:W3:Y:S04]  /*0150*/  @!P1 LDG.E R12, desc[UR8][R2.64+0x4] ;  /* 0x00000408020c9981 */ /* 0x000ee8000c1e1900 */
[----:B------:R-:W3:Y:S04]  /*0160*/  @!P2 LDG.E R13, desc[UR8][R2.64+0x8] ;  /* 0x00000808020da981 */ /* 0x000ee8000c1e1900 */
[----:B------:R0:W3:Y:S01]  /*0170*/  @!P3 LDG.E R14, desc[UR8][R2.64+0xc] ;  /* 0x00000c08020eb981 */ /* 0x0000e2000c1e1900 */
[C---:B----4-:R-:W-:Y:S01]  /*0180*/  ISETP.GE.AND P0, PT, R9.reuse, UR5, PT ;  /* 0x0000000509007c0c */ /* 0x050fe2000bf06270 */
[----:B------:R-:W-:Y:S01]  /*0190*/  IMAD.WIDE.U32 R10, R9, 0x4, R10 ;  /* 0x00000004090a7825 */ /* 0x000fe200078e000a */
[----:B------:R-:W-:Y:S01]  /*01a0*/  BAR.SYNC.DEFER_BLOCKING 0x0 ;  /* 0x0000000000007b1d */ /* 0x000fe20000010000 */
[----:B------:R-:W-:-:S02]  /*01b0*/  ISETP.GE.AND P1, PT, R15, UR5, PT ;  /* 0x000000050f007c0c */ /* 0x000fc4000bf26270 */
[----:B------:R-:W-:Y:S02]  /*01c0*/  ISETP.GE.AND P2, PT, R16, UR5, PT ;  /* 0x0000000510007c0c */ /* 0x000fe4000bf46270 */
[----:B------:R-:W-:-:S03]  /*01d0*/  ISETP.GE.AND P3, PT, R17, UR5, PT ;  /* 0x0000000511007c0c */ /* 0x000fc6000bf66270 */
[----:B------:R-:W1:Y:S01]  /*01e0*/  S2UR UR5, SR_CgaCtaId ;  /* 0x00000000000579c3 */ /* 0x000e620000008800 */
[----:B------:R-:W4:Y:S01]  /*01f0*/  S2R R16, SR_LANEID ;  /* 0x0000000000107919 */ /* 0x000f220000000000 */
[----:B------:R-:W-:Y:S01]  /*0200*/  UMOV UR4, 0x400 ;  /* 0x0000040000047882 */ /* 0x000fe20000000000 */
[----:B0-----:R-:W-:Y:S01]  /*0210*/  IMAD.MOV.U32 R2, RZ, RZ, -0x1 ;  /* 0xffffffffff027424 */ /* 0x001fe200078e00ff */
[----:B------:R-:W5:Y:S04]  /*0220*/  @!P0 LDG.E R4, desc[UR8][R10.64] ;  /* 0x000000080a048981 */ /* 0x000f68000c1e1900 */
[----:B------:R-:W5:Y:S04]  /*0230*/  @!P1 LDG.E R5, desc[UR8][R10.64+0x4] ;  /* 0x000004080a059981 */ /* 0x000f68000c1e1900 */
[----:B------:R-:W5:Y:S04]  /*0240*/  @!P2 LDG.E R6, desc[UR8][R10.64+0x8] ;  /* 0x000008080a06a981 */ /* 0x000f68000c1e1900 */
[----:B------:R0:W5:Y:S01]  /*0250*/  @!P3 LDG.E R7, desc[UR8][R10.64+0xc] ;  /* 0x00000c080a07b981 */ /* 0x000162000c1e1900 */
[----:B-1----:R-:W-:-:S02]  /*0260*/  ULEA UR4, UR5, UR4, 0x18 ;  /* 0x0000000405047291 */ /* 0x002fc4000f8ec0ff */
[----:B------:R-:W-:-:S04]  /*0270*/  UBMSK UR6, URZ, 0x4 ;  /* 0x00000004ff06789b */ /* 0x000fc80008000000 */
[----:B------:R-:W-:-:S05]  /*0280*/  LEA R19, R0, UR4, 0x4 ;  /* 0x0000000400137c11 */ /* 0x000fca000f8e20ff */
[----:B------:R-:W-:Y:S01]  /*0290*/  IMAD R19, R0, -0xc, R19 ;  /* 0xfffffff400137824 */ /* 0x000fe200078e0213 */
[----:B------:R-:W-:Y:S01]  /*02a0*/  BAR.SYNC.DEFER_BLOCKING 0x0 ;  /* 0x0000000000007b1d */ /* 0x000fe20000010000 */
[----:B--2---:R-:W-:-:S04]  /*02b0*/  ISETP.GT.AND P0, PT, R8, -0x1, PT ;  /* 0xffffffff0800780c */ /* 0x004fc80003f04270 */
[----:B------:R-:W-:Y:S02]  /*02c0*/  SEL R3, R2, 0x80000000, !P0 ;  /* 0x8000000002037807 */ /* 0x000fe40004000000 */
[----:B---3--:R-:W-:Y:S02]  /*02d0*/  ISETP.GT.AND P0, PT, R12, -0x1, PT ;  /* 0xffffffff0c00780c */ /* 0x008fe40003f04270 */
[----:B------:R-:W-:Y:S02]  /*02e0*/  ISETP.GT.AND P1, PT, R13, -0x1, PT ;  /* 0xffffffff0d00780c */ /* 0x000fe40003f24270 */
[----:B------:R-:W-:Y:S02]  /*02f0*/  SEL R9, R2, 0x80000000, !P0 ;  /* 0x8000000002097807 */ /* 0x000fe40004000000 */
[----:B------:R-:W-:Y:S02]  /*0300*/  ISETP.GT.AND P2, PT, R14, -0x1, PT ;  /* 0xffffffff0e00780c */ /* 0x000fe40003f44270 */
[----:B0-----:R-:W-:-:S02]  /*0310*/  SEL R10, R2, 0x80000000, !P1 ;  /* 0x80000000020a7807 */ /* 0x001fc40004800000 */
[----:B------:R-:W-:Y:S01]  /*0320*/  SEL R11, R2, 0x80000000, !P2 ;  /* 0x80000000020b7807 */ /* 0x000fe20005000000 */
[----:B------:R-:W-:Y:S01]  /*0330*/  IMAD.MOV.U32 R2, RZ, RZ, RZ ;  /* 0x000000ffff027224 */ /* 0x000fe200078e00ff */
[----:B------:R-:W-:Y:S01]  /*0340*/  LOP3.LUT R9, R9, R12, RZ, 0x3c, !PT ;  /* 0x0000000c09097212 */ /* 0x000fe200078e3cff */
[----:B------:R-:W-:Y:S01]  /*0350*/  IMAD R12, R0, 0x20, R19 ;  /* 0x00000020000c7824 */ /* 0x000fe200078e0213 */
[----:B------:R-:W-:Y:S02]  /*0360*/  LOP3.LUT R8, R3, R8, RZ, 0x3c, !PT ;  /* 0x0000000803087212 */ /* 0x000fe400078e3cff */
[----:B------:R-:W-:Y:S02]  /*0370*/  LOP3.LUT R10, R10, R13, RZ, 0x3c, !PT ;  /* 0x0000000d0a0a7212 */ /* 0x000fe400078e3cff */
[----:B----4-:R-:W-:-:S07]  /*0380*/  LOP3.LUT R11, R11, R14, RZ, 0x3c, !PT ;  /* 0x0000000e0b0b7212 */ /* 0x010fce00078e3cff */
.L_x_1:
[----:B-1----:R-:W-:Y:S01]  /*0390*/  ISETP.NE.AND P0, PT, R8, 0x7fffffff, PT ;  /* 0x7fffffff0800780c */ /* 0x002fe20003f05270 */
[----:B------:R-:W-:Y:S01]  /*03a0*/  STS [R19], RZ ;  /* 0x000000ff13007388 */ /* 0x000fe20000000800 */
[----:B0-----:R-:W0:Y:S01]  /*03b0*/  S2UR UR5, SR_CgaCtaId ;  /* 0x00000000000579c3 */ /* 0x001e220000008800 */
[----:B------:R-:W-:Y:S01]  /*03c0*/  ISETP.NE.AND P2, PT, R16, 0x1f, PT ;  /* 0x0000001f1000780c */ /* 0x000fe20003f45270 */
[----:B------:R-:W-:Y:S01]  /*03d0*/  UMOV UR4, 0x400 ;  /* 0x0000040000047882 */ /* 0x000fe20000000000 */
[----:B------:R-:W-:Y:S01]  /*03e0*/  SEL R13, R8, 0x80000000, P0 ;  /* 0x80000000080d7807 */ /* 0x000fe20000000000 */
[----:B------:R-:W-:Y:S01]  /*03f0*/  STS [R19+0x200], RZ ;  /* 0x000200ff13007388 */ /* 0x000fe20000000800 */
[----:B------:R-:W-:Y:S02]  /*0400*/  ISETP.NE.AND P0, PT, R9, 0x7fffffff, PT ;  /* 0x7fffffff0900780c */ /* 0x000fe40003f05270 */
[----:B------:R-:W-:Y:S01]  /*0410*/  SHF.R.U32.HI R13, RZ, R2, R13 ;  /* 0x00000002ff0d7219 */ /* 0x000fe2000001160d */
[----:B------:R-:W-:Y:S03]  /*0420*/  STS [R19+0x400], RZ ;  /* 0x000400ff13007388 */ /* 0x000fe60000000800 */
[----:B------:R-:W-:Y:S01]  /*0430*/  LOP3.LUT R13, R13, UR6, RZ, 0xc0, !PT ;  /* 0x000000060d0d7c12 */ /* 0x000fe2000f8ec0ff */
[----:B------:R-:W-:Y:S04]  /*0440*/  STS [R19+0x600], RZ ;  /* 0x000600ff13007388 */ /* 0x000fe80000000800 */
[----:B------:R-:W-:Y:S01]  /*0450*/  IMAD.SHL.U32 R14, R13, 0x200, RZ ;  /* 0x000002000d0e7824 */ /* 0x000fe200078e00ff */
[----:B------:R-:W-:Y:S01]  /*0460*/  SHF.R.U32.HI R13, RZ, 0x2, R13 ;  /* 0x00000002ff0d7819 */ /* 0x000fe2000001160d */
[----:B------:R-:W-:Y:S03]  /*0470*/  STS [R19+0x800], RZ ;  /* 0x000800ff13007388 */ /* 0x000fe60000000800 */
[----:B------:R-:W-:Y:S01]  /*0480*/  LOP3.LUT R14, R14, 0xe00, RZ, 0xc0, !PT ;  /* 0x00000e000e0e7812 */ /* 0x000fe200078ec0ff */
[----:B------:R-:W-:Y:S01]  /*0490*/  STS [R19+0xa00], RZ ;  /* 0x000a00ff13007388 */ /* 0x000fe20000000800 */
[----:B------:R-:W-:Y:S01]  /*04a0*/  LOP3.LUT R13, R13, 0x3ffffffe, RZ, 0xc0, !PT ;  /* 0x3ffffffe0d0d7812 */ /* 0x000fe200078ec0ff */
[----:B0-----:R-:W-:-:S02]  /*04b0*/  ULEA UR4, UR5, UR4, 0x18 ;  /* 0x0000000405047291 */ /* 0x001fc4000f8ec0ff */
[----:B------:R-:W-:Y:S01]  /*04c0*/  STS [R19+0xc00], RZ ;  /* 0x000c00ff13007388 */ /* 0x000fe20000000800 */
[----:B------:R-:W-:Y:S02]  /*04d0*/  IADD3 R25, PT, PT, R13, R19, R14 ;  /* 0x000000130d197210 */ /* 0x000fe40007ffe00e */
[----:B------:R-:W-:Y:S01]  /*04e0*/  SEL R13, R9, 0x80000000, P0 ;  /* 0x80000000090d7807 */ /* 0x000fe20000000000 */
[----:B------:R-:W-:Y:S01]  /*04f0*/  STS [R19+0xe00], RZ ;  /* 0x000e00ff13007388 */ /* 0x000fe20000000800 */
[----:B------:R-:W-:Y:S02]  /*0500*/  ISETP.NE.AND P0, PT, R10, 0x7fffffff, PT ;  /* 0x7fffffff0a00780c */ /* 0x000fe40003f05270 */
[----:B------:R-:W-:Y:S01]  /*0510*/  SHF.R.U32.HI R13, RZ, R2, R13 ;  /* 0x00000002ff0d7219 */ /* 0x000fe2000001160d */
[----:B------:R-:W-:Y:S03]  /*0520*/  STS [R19+0x1000], RZ ;  /* 0x001000ff13007388 */ /* 0x000fe60000000800 */
[----:B------:R-:W-:Y:S01]  /*0530*/  LOP3.LUT R13, R13, UR6, RZ, 0xc0, !PT ;  /* 0x000000060d0d7c12 */ /* 0x000fe2000f8ec0ff */
[----:B------:R-:W0:Y:S04]  /*0540*/  LDS.U16 R24, [R25] ;  /* 0x0000000019187984 */ /* 0x000e280000000400 */
[----:B------:R-:W-:Y:S01]  /*0550*/  IMAD.SHL.U32 R14, R13, 0x200, RZ ;  /* 0x000002000d0e7824 */ /* 0x000fe200078e00ff */
[----:B------:R-:W-:-:S04]  /*0560*/  SHF.R.U32.HI R13, RZ, 0x2, R13 ;  /* 0x00000002ff0d7819 */ /* 0x000fc8000001160d */
[----:B------:R-:W-:Y:S02]  /*0570*/  LOP3.LUT R18, R14, 0xe00, RZ, 0xc0, !PT ;  /* 0x00000e000e127812 */ /* 0x000fe400078ec0ff */
[----:B------:R-:W-:-:S04]  /*0580*/  LOP3.LUT R13, R13, 0x3ffffffe, RZ, 0xc0, !PT ;  /* 0x3ffffffe0d0d7812 */ /* 0x000fc800078ec0ff */
[----:B------:R-:W-:Y:S02]  /*0590*/  IADD3 R18, PT, PT, R13, R19, R18 ;  /* 0x000000130d127210 */ /* 0x000fe40007ffe012 */
[----:B------:R-:W-:Y:S02]  /*05a0*/  SEL R13, R10, 0x80000000, P0 ;  /* 0x800000000a0d7807 */ /* 0x000fe40000000000 */
[----:B------:R-:W-:Y:S02]  /*05b0*/  ISETP.NE.AND P0, PT, R11, 0x7fffffff, PT ;  /* 0x7fffffff0b00780c */ /* 0x000fe40003f05270 */
[----:B------:R-:W-:-:S04]  /*05c0*/  SHF.R.U32.HI R13, RZ, R2, R13 ;  /* 0x00000002ff0d7219 */ /* 0x000fc8000001160d */
[----:B------:R-:W-:-:S05]  /*05d0*/  LOP3.LUT R13, R13, UR6, RZ, 0xc0, !PT ;  /* 0x000000060d0d7c12 */ /* 0x000fca000f8ec0ff */
[----:B------:R-:W-:Y:S01]  /*05e0*/  IMAD.SHL.U32 R15, R13, 0x200, RZ ;  /* 0x000002000d0f7824 */ /* 0x000fe200078e00ff */
[----:B------:R-:W-:-:S04]  /*05f0*/  SHF.R.U32.HI R13, RZ, 0x2, R13 ;  /* 0x00000002ff0d7819 */ /* 0x000fc8000001160d */
[----:B------:R-:W-:Y:S02]  /*0600*/  LOP3.LUT R20, R15, 0xe00, RZ, 0xc0, !PT ;  /* 0x00000e000f147812 */ /* 0x000fe400078ec0ff */
[----:B------:R-:W-:Y:S01]  /*0610*/  LOP3.LUT R15, R13, 0x3ffffffe, RZ, 0xc0, !PT ;  /* 0x3ffffffe0d0f7812 */ /* 0x000fe200078ec0ff */
[----:B0-----:R-:W-:-:S03]  /*0620*/  VIADD R14, R24, 0x1 ;  /* 0x00000001180e7836 */ /* 0x001fc60000000000 */
[----:B------:R-:W-:Y:S02]  /*0630*/  IADD3 R20, PT, PT, R15, R19, R20 ;  /* 0x000000130f147210 */ /* 0x000fe40007ffe014 */
[----:B------:R-:W-:Y:S01]  /*0640*/  SEL R15, R11, 0x80000000, P0 ;  /* 0x800000000b0f7807 */ /* 0x000fe20000000000 */
[----:B------:R0:W-:Y:S03]  /*0650*/  STS.U16 [R25], R14 ;  /* 0x0000000e19007388 */ /* 0x0001e60000000400 */
[----:B------:R-:W-:Y:S01]  /*0660*/  SHF.R.U32.HI R15, RZ, R2, R15 ;  /* 0x00000002ff0f7219 */ /* 0x000fe2000001160f */
[----:B------:R-:W1:Y:S03]  /*0670*/  LDS.U16 R23, [R18] ;  /* 0x0000000012177984 */ /* 0x000e660000000400 */
[----:B------:R-:W-:-:S05]  /*0680*/  LOP3.LUT R15, R15, UR6, RZ, 0xc0, !PT ;  /* 0x000000060f0f7c12 */ /* 0x000fca000f8ec0ff */
[----:B0-----:R-:W-:Y:S01]  /*0690*/  IMAD.SHL.U32 R14, R15, 0x200, RZ ;  /* 0x000002000f0e7824 */ /* 0x001fe200078e00ff */
[----:B------:R-:W-:-:S04]  /*06a0*/  SHF.R.U32.HI R15, RZ, 0x2, R15 ;  /* 0x00000002ff0f7819 */ /* 0x000fc8000001160f */
[----:B------:R-:W-:Y:S02]  /*06b0*/  LOP3.LUT R14, R14, 0xe00, RZ, 0xc0, !PT ;  /* 0x00000e000e0e7812 */ /* 0x000fe400078ec0ff */
[----:B------:R-:W-:-:S04]  /*06c0*/  LOP3.LUT R17, R15, 0x3ffffffe, RZ, 0xc0, !PT ;  /* 0x3ffffffe0f117812 */ /* 0x000fc800078ec0ff */
[----:B------:R-:W-:Y:S01]  /*06d0*/  IADD3 R17, PT, PT, R17, R19, R14 ;  /* 0x0000001311117210 */ /* 0x000fe20007ffe00e */
[----:B-1----:R-:W-:-:S05]  /*06e0*/  VIADD R13, R23, 0x1 ;  /* 0x00000001170d7836 */ /* 0x002fca0000000000 */
[----:B------:R-:W-:Y:S04]  /*06f0*/  STS.U16 [R18], R13 ;  /* 0x0000000d12007388 */ /* 0x000fe80000000400 */
[----:B------:R-:W0:Y:S02]  /*0700*/  LDS.U16 R22, [R20] ;  /* 0x0000000014167984 */ /* 0x000e240000000400 */
[----:B0-----:R-:W-:-:S05]  /*0710*/  VIADD R15, R22, 0x1 ;  /* 0x00000001160f7836 */ /* 0x001fca0000000000 */
[----:B------:R-:W-:Y:S04]  /*0720*/  STS.U16 [R20], R15 ;  /* 0x0000000f14007388 */ /* 0x000fe80000000400 */
[----:B------:R-:W0:Y:S02]  /*0730*/  LDS.U16 R21, [R17] ;  /* 0x0000000011157984 */ /* 0x000e240000000400 */
[----:B0-----:R-:W-:-:S05]  /*0740*/  VIADD R14, R21, 0x1 ;  /* 0x00000001150e7836 */ /* 0x001fca0000000000 */
[----:B------:R-:W-:Y:S01]  /*0750*/  STS.U16 [R17], R14 ;  /* 0x0000000e11007388 */ /* 0x000fe20000000400 */
[----:B------:R-:W-:Y:S06]  /*0760*/  BAR.SYNC.DEFER_BLOCKING 0x0 ;  /* 0x0000000000007b1d */ /* 0x000fec0000010000 */
[----:B------:R-:W-:Y:S04]  /*0770*/  LDS R33, [R12] ;  /* 0x000000000c217984 */ /* 0x000fe80000000800 */
[----:B------:R-:W0:Y:S04]  /*0780*/  LDS R32, [R12+0x4] ;  /* 0x000004000c207984 */ /* 0x000e280000000800 */
[----:B------:R-:W1:Y:S04]  /*0790*/  LDS R31, [R12+0x8] ;  /* 0x000008000c1f7984 */ /* 0x000e680000000800 */
[----:B--2---:R-:W2:Y:S04]  /*07a0*/  LDS R30, [R12+0xc] ;  /* 0x00000c000c1e7984 */ /* 0x004ea80000000800 */
[----:B------:R-:W3:Y:S04]  /*07b0*/  LDS R29, [R12+0x10] ;  /* 0x000010000c1d7984 */ /* 0x000ee80000000800 */
[----:B------:R-:W4:Y:S04]  /*07c0*/  LDS R28, [R12+0x14] ;  /* 0x000014000c1c7984 */ /* 0x000f280000000800 */
[----:B------:R-:W4:Y:S04]  /*07d0*/  LDS R27, [R12+0x18] ;  /* 0x000018000c1b7984 */ /* 0x000f280000000800 */
[----:B------:R-:W4:Y:S04]  /*07e0*/  LDS R26, [R12+0x1c] ;  /* 0x00001c000c1a7984 */ /* 0x000f280000000800 */
[----:B------:R-:W4:Y:S01]  /*07f0*/  LDS R13, [R12+0x20] ;  /* 0x000020000c0d7984 */ /* 0x000f220000000800 */
[----:B0-----:R-:W-:-:S04]  /*0800*/  IMAD.IADD R32, R33, 0x1, R32 ;  /* 0x0000000121207824 */ /* 0x001fc800078e0220 */
[----:B-1----:R-:W-:-:S04]  /*0810*/  IMAD.IADD R31, R31, 0x1, R32 ;  /* 0x000000011f1f7824 */ /* 0x002fc800078e0220 */
[----:B--2---:R-:W-:-:S04]  /*0820*/  IMAD.IADD R30, R30, 0x1, R31 ;  /* 0x000000011e1e7824 */ /* 0x004fc800078e021f */
[----:B---3--:R-:W-:-:S04]  /*0830*/  IMAD.IADD R29, R29, 0x1, R30 ;  /* 0x000000011d1d7824 */ /* 0x008fc800078e021e */
[----:B----4-:R-:W-:-:S04]  /*0840*/  IMAD.IADD R28, R28, 0x1, R29 ;  /* 0x000000011c1c7824 */ /* 0x010fc800078e021d */
[----:B------:R-:W-:-:S04]  /*0850*/  IMAD.IADD R27, R27, 0x1, R28 ;  /* 0x000000011b1b7824 */ /* 0x000fc800078e021c */
[----:B------:R-:W-:-:S04]  /*0860*/  IMAD.IADD R26, R26, 0x1, R27 ;  /* 0x000000011a1a7824 */ /* 0x000fc800078e021b */
[----:B------:R-:W-:-:S05]  /*0870*/  IMAD.IADD R13, R13, 0x1, R26 ;  /* 0x000000010d0d7824 */ /* 0x000fca00078e021a */
[----:B------:R-:W0:Y:S02]  /*0880*/  SHFL.UP P0, R14, R13, 0x1, RZ ;  /* 0x042000000d0e7989 */ /* 0x000e2400000000ff */
[----:B0-----:R-:W-:-:S05]  /*0890*/  @P0 IMAD.IADD R14, R13, 0x1, R14 ;  /* 0x000000010d0e0824 */ /* 0x001fca00078e020e */
[----:B------:R-:W0:Y:S02]  /*08a0*/  SHFL.UP P0, R15, R14, 0x2, RZ ;  /* 0x044000000e0f7989 */ /* 0x000e2400000000ff */
[----:B0-----:R-:W-:Y:S01]  /*08b0*/  @P0 IMAD.IADD R15, R14, 0x1, R15 ;  /* 0x000000010e0f0824 */ /* 0x001fe200078e020f */
[----:B------:R-:W-:-:S04]  /*08c0*/  @!P2 SHF.R.U32.HI R14, RZ, 0x3, R0 ;  /* 0x00000003ff0ea819 */ /* 0x000fc80000011600 */
[----:B------:R-:W0:Y:S01]  /*08d0*/  SHFL.UP P0, R12, R15, 0x4, RZ ;  /* 0x048000000f0c7989 */ /* 0x000e2200000000ff */
[----:B------:R-:W-:Y:S01]  /*08e0*/  @!P2 LOP3.LUT R37, R14, 0x7c, RZ, 0xc0, !PT ;  /* 0x0000007c0e25a812 */ /* 0x000fe200078ec0ff */
[----:B0-----:R-:W-:Y:S01]  /*08f0*/  @P0 IMAD.IADD R12, R15, 0x1, R12 ;  /* 0x000000010f0c0824 */ /* 0x001fe200078e020c */
[----:B------:R-:W-:-:S04]  /*0900*/  SHF.R.U32.HI R15, RZ, 0x5, R0 ;  /* 0x00000005ff0f7819 */ /* 0x000fc80000011600 */
[----:B------:R-:W0:Y:S01]  /*0910*/  SHFL.UP P0, R35, R12, 0x8, RZ ;  /* 0x050000000c237989 */ /* 0x000e2200000000ff */
[C---:B------:R-:W-:Y:S02]  /*0920*/  ISETP.NE.AND P1, PT, R15.reuse, 0x2, PT ;  /* 0x000000020f00780c */ /* 0x040fe40003f25270 */
[----:B------:R-:W-:Y:S01]  /*0930*/  ISETP.NE.AND P3, PT, R15, 0x1, PT ;  /* 0x000000010f00780c */ /* 0x000fe20003f65270 */
[----:B0-----:R-:W-:-:S05]  /*0940*/  @P0 IMAD.IADD R35, R12, 0x1, R35 ;  /* 0x000000010c230824 */ /* 0x001fca00078e0223 */
[----:B------:R-:W0:Y:S02]  /*0950*/  SHFL.UP P0, R36, R35, 0x10, RZ ;  /* 0x0600000023247989 */ /* 0x000e2400000000ff */
[----:B0-----:R-:W-:Y:S01]  /*0960*/  @P0 IMAD.IADD R36, R35, 0x1, R36 ;  /* 0x0000000123240824 */ /* 0x001fe200078e0224 */
[----:B------:R-:W-:-:S03]  /*0970*/  ISETP.NE.AND P0, PT, R15, 0x3, PT ;  /* 0x000000030f00780c */ /* 0x000fc60003f05270 */
[----:B------:R-:W-:Y:S01]  /*0980*/  IMAD.IADD R34, R36, 0x1, -R13 ;  /* 0x0000000124227824 */ /* 0x000fe200078e0a0d */
[----:B------:R-:W-:Y:S01]  /*0990*/  @!P2 STS [R37+UR4+0x1200], R36 ;  /* 0x001200242500a988 */ /* 0x000fe20008000804 */
[----:B------:R-:W-:Y:S01]  /*09a0*/  BAR.SYNC.DEFER_BLOCKING 0x0 ;  /* 0x0000000000007b1d */ /* 0x000fe20000010000 */
[----:B------:R-:W-:-:S05]  /*09b0*/  ISETP.GT.U32.AND P2, PT, R0, 0x1f, PT ;  /* 0x0000001f0000780c */ /* 0x000fca0003f44070 */
[----:B------:R-:W0:Y:S02]  /*09c0*/  LDS.128 R12, [UR4+0x1200] ;  /* 0x00120004ff0c7984 */ /* 0x000e240008000c00 */
[C---:B0-----:R-:W-:Y:S01]  /*09d0*/  IMAD.IADD R13, R12.reuse, 0x1, R13 ;  /* 0x000000010c0d7824 */ /* 0x041fe200078e020d */
[----:B------:R-:W-:Y:S02]  /*09e0*/  SEL R3, R12, R3, !P3 ;  /* 0x000000030c037207 */ /* 0x000fe40005800000 */
[----:B------:R-:W-:Y:S01]  /*09f0*/  ISETP.NE.AND P3, PT, R16, RZ, PT ;  /* 0x000000ff1000720c */ /* 0x000fe20003f65270 */
[----:B------:R-:W-:Y:S01]  /*0a00*/  IMAD.IADD R14, R14, 0x1, R13 ;  /* 0x000000010e0e7824 */ /* 0x000fe200078e020d */
[----:B------:R-:W-:Y:S02]  /*0a10*/  SEL R3, R13, R3, !P1 ;  /* 0x000000030d037207 */ /* 0x000fe40004800000 */
[----:B------:R-:W-:Y:S01]  /*0a20*/  ISETP.GT.U32.OR P1, PT, R0, 0x1f, P3 ;  /* 0x0000001f0000780c */ /* 0x000fe20001f24470 */
[----:B------:R-:W-:Y:S01]  /*0a30*/  IMAD.IADD R15, R15, 0x1, R14 ;  /* 0x000000010f0f7824 */ /* 0x000fe200078e020e */
[----:B------:R-:W-:-:S02]  /*0a40*/  SEL R3, R14, R3, !P0 ;  /* 0x000000030e037207 */ /* 0x000fc40004000000 */
[----:B------:R-:W-:Y:S02]  /*0a50*/  SEL R12, R34, RZ, P3 ;  /* 0x000000ff220c7207 */ /* 0x000fe40001800000 */
[----:B------:R-:W-:-:S03]  /*0a60*/  ISETP.NE.AND P0, PT, R0, RZ, PT ;  /* 0x000000ff0000720c */ /* 0x000fc60003f05270 */
[----:B------:R-:W-:-:S04]  /*0a70*/  @P2 IMAD.IADD R34, R3, 0x1, R12 ;  /* 0x0000000103222824 */ /* 0x000fc800078e020c */
[----:B------:R-:W-:-:S05]  /*0a80*/  @!P1 IMAD.U32 R34, R15, 0x10000, RZ ;  /* 0x000100000f229824 */ /* 0x000fca00078e00ff */
[----:B------:R-:W-:Y:S01]  /*0a90*/  @!P1 STS [UR4+0x1214], R34 ;  /* 0x00121422ff009988 */ /* 0x000fe20008000804 */
[----:B------:R-:W-:Y:S06]  /*0aa0*/  BAR.SYNC.DEFER_BLOCKING 0x0 ;  /* 0x0000000000007b1d */ /* 0x000fec0000010000 */
[----:B------:R-:W0:Y:S02]  /*0ab0*/  LDS R12, [UR4+0x1214] ;  /* 0x00121404ff0c7984 */ /* 0x000e240008000800 */
[----:B0-----:R-:W-:Y:S01]  /*0ac0*/  SEL R13, R12, RZ, P0 ;  /* 0x000000ff0c0d7207 */ /* 0x001fe20000000000 */
[----:B------:R-:W-:Y:S01]  /*0ad0*/  IMAD R12, R0, 0x20, R19 ;  /* 0x00000020000c7824 */ /* 0x000fe200078e0213 */
[----:B------:R-:W-:-:S03]  /*0ae0*/  ISETP.GT.U32.AND P0, PT, R2, 0x1b, PT ;  /* 0x0000001b0200780c */ /* 0x000fc60003f04070 */
[----:B------:R-:W-:-:S04]  /*0af0*/  IMAD.IADD R13, R13, 0x1, R34 ;  /* 0x000000010d0d7824 */ /* 0x000fc800078e0222 */
[--C-:B------:R-:W-:Y:S01]  /*0b00*/  IMAD.IADD R33, R33, 0x1, R13.reuse ;  /* 0x0000000121217824 */ /* 0x100fe200078e020d */
[----:B------:R-:W-:Y:S01]  /*0b10*/  STS [R12], R13 ;  /* 0x0000000d0c007388 */ /* 0x000fe20000000800 */
[--C-:B------:R-:W-:Y:S02]  /*0b20*/  IMAD.IADD R15, R32, 0x1, R13.reuse ;  /* 0x00000001200f7824 */ /* 0x100fe400078e020d */
[--C-:B------:R-:W-:Y:S01]  /*0b30*/  IMAD.IADD R31, R31, 0x1, R13.reuse ;  /* 0x000000011f1f7824 */ /* 0x100fe200078e020d */
[----:B------:R-:W-:Y:S01]  /*0b40*/  STS [R12+0x4], R33 ;  /* 0x000004210c007388 */ /* 0x000fe20000000800 */
[--C-:B------:R-:W-:Y:S02]  /*0b50*/  IMAD.IADD R35, R30, 0x1, R13.reuse ;  /* 0x000000011e237824 */ /* 0x100fe400078e020d */
[--C-:B------:R-:W-:Y:S01]  /*0b60*/  IMAD.IADD R29, R29, 0x1, R13.reuse ;  /* 0x000000011d1d7824 */ /* 0x100fe200078e020d */
[----:B------:R-:W-:Y:S01]  /*0b70*/  STS [R12+0x8], R15 ;  /* 0x0000080f0c007388 */ /* 0x000fe20000000800 */
[----:B------:R-:W-:-:S02]  /*0b80*/  IMAD.IADD R37, R28, 0x1, R13 ;  /* 0x000000011c257824 */ /* 0x000fc400078e020d */
[--C-:B------:R-:W-:Y:S01]  /*0b90*/  IMAD.IADD R27, R27, 0x1, R13.reuse ;  /* 0x000000011b1b7824 */ /* 0x100fe200078e020d */
[----:B------:R-:W-:Y:S01]  /*0ba0*/  STS [R12+0xc], R31 ;  /* 0x00000c1f0c007388 */ /* 0x000fe20000000800 */
[----:B------:R-:W-:Y:S02]  /*0bb0*/  IMAD.IADD R26, R26, 0x1, R13 ;  /* 0x000000011a1a7824 */ /* 0x000fe400078e020d */
[----:B------:R-:W-:Y:S01]  /*0bc0*/  @!P0 VIADD R2, R2, 0x4 ;  /* 0x0000000402028836 */ /* 0x000fe20000000000 */
[----:B------:R-:W-:Y:S04]  /*0bd0*/  STS [R12+0x10], R35 ;  /* 0x000010230c007388 */ /* 0x000fe80000000800 */
[----:B------:R-:W-:Y:S04]  /*0be0*/  STS [R12+0x14], R29 ;  /* 0x0000141d0c007388 */ /* 0x000fe80000000800 */
[----:B------:R-:W-:Y:S04]  /*0bf0*/  STS [R12+0x18], R37 ;  /* 0x000018250c007388 */ /* 0x000fe80000000800 */
[----:B------:R-:W-:Y:S04]  /*0c00*/  STS [R12+0x1c], R27 ;  /* 0x00001c1b0c007388 */ /* 0x000fe80000000800 */
[----:B------:R-:W-:Y:S01]  /*0c10*/  STS [R12+0x20], R26 ;  /* 0x0000201a0c007388 */ /* 0x000fe20000000800 */
[----:B------:R-:W-:Y:S06]  /*0c20*/  BAR.SYNC.DEFER_BLOCKING 0x0 ;  /* 0x0000000000007b1d */ /* 0x000fec0000010000 */
[----:B------:R-:W0:Y:S04]  /*0c30*/  LDS.U16 R25, [R25] ;  /* 0x0000000019197984 */ /* 0x000e280000000400 */
[----:B------:R-:W1:Y:S04]  /*0c40*/  LDS.U16 R18, [R18] ;  /* 0x0000000012127984 */ /* 0x000e680000000400 */
[----:B------:R-:W2:Y:S04]  /*0c50*/  LDS.U16 R13, [R20] ;  /* 0x00000000140d7984 */ /* 0x000ea80000000400 */
[----:B------:R3:W4:Y:S02]  /*0c60*/  LDS.U16 R14, [R17] ;  /* 0x00000000110e7984 */ /* 0x0007240000000400 */
[----:B---3--:R-:W-:Y:S01]  /*0c70*/  LEA R17, R0, UR4, 0x4 ;  /* 0x0000000400117c11 */ /* 0x008fe2000f8e20ff */
[----:B0-----:R-:W-:-:S02]  /*0c80*/  IMAD.IADD R24, R24, 0x1, R25 ;  /* 0x0000000118187824 */ /* 0x001fc400078e0219 */
[----:B-1----:R-:W-:-:S03]  /*0c90*/  IMAD.IADD R23, R23, 0x1, R18 ;  /* 0x0000000117177824 */ /* 0x002fc600078e0212 */
[----:B------:R-:W-:Y:S01]  /*0ca0*/  LEA R15, R24, UR4, 0x2 ;  /* 0x00000004180f7c11 */ /* 0x000fe2000f8e10ff */
[----:B------:R-:W-:Y:S01]  /*0cb0*/  BAR.SYNC.DEFER_BLOCKING 0x0 ;  /* 0x0000000000007b1d */ /* 0x000fe20000010000 */
[----:B--2---:R-:W-:Y:S01]  /*0cc0*/  IMAD.IADD R13, R22, 0x1, R13 ;  /* 0x00000001160d7824 */ /* 0x004fe200078e020d */
[----:B------:R-:W-:Y:S01]  /*0cd0*/  LEA R22, R23, UR4, 0x2 ;  /* 0x0000000417167c11 */ /* 0x000fe2000f8e10ff */
[----:B----4-:R-:W-:-:S03]  /*0ce0*/  IMAD.IADD R14, R21, 0x1, R14 ;  /* 0x00000001150e7824 */ /* 0x010fc600078e020e */
[----:B------:R-:W-:Y:S02]  /*0cf0*/  LEA R13, R13, UR4, 0x2 ;  /* 0x000000040d0d7c11 */ /* 0x000fe4000f8e10ff */
[----:B------:R-:W-:Y:S01]  /*0d00*/  LEA R14, R14, UR4, 0x2 ;  /* 0x000000040e0e7c11 */ /* 0x000fe2000f8e10ff */
[----:B------:R0:W-:Y:S04]  /*0d10*/  STS [R15], R8 ;  /* 0x000000080f007388 */ /* 0x0001e80000000800 */
[----:B------:R0:W-:Y:S04]  /*0d20*/  STS [R22], R9 ;  /* 0x0000000916007388 */ /* 0x0001e80000000800 */
[----:B------:R0:W-:Y:S04]  /*0d30*/  STS [R13], R10 ;  /* 0x0000000a0d007388 */ /* 0x0001e80000000800 */
[----:B------:R0:W-:Y:S01]  /*0d40*/  STS [R14], R11 ;  /* 0x0000000b0e007388 */ /* 0x0001e20000000800 */
[----:B------:R-:W-:Y:S06]  /*0d50*/  BAR.SYNC.DEFER_BLOCKING 0x0 ;  /* 0x0000000000007b1d */ /* 0x000fec0000010000 */
[----:B------:R0:W1:Y:S02]  /*0d60*/  LDS.128 R8, [R17] ;  /* 0x0000000011087984 */ /* 0x0000640000000c00 */
[----:B------:R-:W-:Y:S06]  /*0d70*/  BAR.SYNC.DEFER_BLOCKING 0x0 ;  /* 0x0000000000007b1d */ /* 0x000fec0000010000 */
[----:B-----5:R0:W-:Y:S04]  /*0d80*/  STS [R15], R4 ;  /* 0x000000040f007388 */ /* 0x0201e80000000800 */
[----:B------:R0:W-:Y:S04]  /*0d90*/  STS [R22], R5 ;  /* 0x0000000516007388 */ /* 0x0001e80000000800 */
[----:B------:R0:W-:Y:S04]  /*0da0*/  STS [R13], R6 ;  /* 0x000000060d007388 */ /* 0x0001e80000000800 */
[----:B------:R0:W-:Y:S01]  /*0db0*/  STS [R14], R7 ;  /* 0x000000070e007388 */ /* 0x0001e20000000800 */
[----:B------:R-:W-:Y:S06]  /*0dc0*/  BAR.SYNC.DEFER_BLOCKING 0x0 ;  /* 0x0000000000007b1d */ /* 0x000fec0000010000 */
[----:B------:R0:W2:Y:S02]  /*0dd0*/  LDS.128 R4, [R17] ;  /* 0x0000000011047984 */ /* 0x0000a40000000c00 */
[----:B------:R-:W-:Y:S06]  /*0de0*/  @!P0 BAR.SYNC.DEFER_BLOCKING 0x0 ;  /* 0x0000000000008b1d */ /* 0x000fec0000010000 */
[----:B------:R-:W-:Y:S05]  /*0df0*/  @!P0 BRA `(.L_x_1) ;  /* 0xfffffff400648947 */ /* 0x000fea000383ffff */
[----:B------:R-:W0:Y:S01]  /*0e00*/  S2R R0, SR_TID.X ;  /* 0x0000000000007919 */ /* 0x000e220000002100 */
[----:B------:R-:W3:Y:S01]  /*0e10*/  LDCU UR4, c[0x0][0x3a8] ;  /* 0x00007500ff0477ac */ /* 0x000ee20008000800 */
[----:B------:R-:W4:Y:S01]  /*0e20*/  LDC.64 R2, c[0x0][0x3a0] ;  /* 0x0000e800ff027b82 */ /* 0x000f220000000a00 */
[----:B01----:R-:W-:-:S04]  /*0e30*/  IMAD.SHL.U32 R9, R0, 0x4, RZ ;  /* 0x0000000400097824 */ /* 0x003fc800078e00ff */
[----:B------:R-:W-:-:S03]  /*0e40*/  VIADD R0, R9, 0x1 ;  /* 0x0000000109007836 */ /* 0x000fc60000000000 */
[----:B------:R-:W-:Y:S01]  /*0e50*/  BAR.SYNC.DEFER_BLOCKING 0x0 ;  /* 0x0000000000007b1d */ /* 0x000fe20000010000 */
[C---:B------:R-:W-:Y:S01]  /*0e60*/  VIADD R8, R9.reuse, 0x2 ;  /* 0x0000000209087836 */ /* 0x040fe20000000000 */
[C---:B---3--:R-:W-:Y:S01]  /*0e70*/  ISETP.GE.AND P0, PT, R9.reuse, UR4, PT ;  /* 0x0000000409007c0c */ /* 0x048fe2000bf06270 */
[C---:B----4-:R-:W-:Y:S01]  /*0e80*/  IMAD.WIDE.U32 R2, R9.reuse, 0x4, R2 ;  /* 0x0000000409027825 */ /* 0x050fe200078e0002 */
[----:B------:R-:W-:Y:S02]  /*0e90*/  ISETP.GE.AND P1, PT, R0, UR4, PT ;  /* 0x0000000400007c0c */ /* 0x000fe4000bf26270 */
[----:B------:R-:W-:Y:S01]  /*0ea0*/  ISETP.GE.AND P2, PT, R8, UR4, PT ;  /* 0x0000000408007c0c */ /* 0x000fe2000bf46270 */
[----:B------:R-:W-:-:S05]  /*0eb0*/  VIADD R0, R9, 0x3 ;  /* 0x0000000309007836 */ /* 0x000fca0000000000 */
[----:B------:R-:W-:-:S03]  /*0ec0*/  ISETP.GE.AND P3, PT, R0, UR4, PT ;  /* 0x0000000400007c0c */ /* 0x000fc6000bf66270 */
[----:B--2---:R0:W-:Y:S04]  /*0ed0*/  @!P0 STG.E desc[UR8][R2.64], R4 ;  /* 0x0000000402008986 */ /* 0x0041e8000c101908 */
[----:B------:R0:W-:Y:S04]  /*0ee0*/  @!P1 STG.E desc[UR8][R2.64+0x4], R5 ;  /* 0x0000040502009986 */ /* 0x0001e8000c101908 */
[----:B------:R0:W-:Y:S02]  /*0ef0*/  @!P2 STG.E desc[UR8][R2.64+0x8], R6 ;  /* 0x000008060200a986 */ /* 0x0001e4000c101908 */
[----:B------:R-:W-:Y:S05]  /*0f00*/  @P3 EXIT ;  /* 0x000000000000394d */ /* 0x000fea0003800000 */
[----:B------:R-:W-:Y:S01]  /*0f10*/  STG.E desc[UR8][R2.64+0xc], R7 ;  /* 0x00000c0702007986 */ /* 0x000fe2000c101908 */
[----:B------:R-:W-:Y:S05]  /*0f20*/  EXIT ;  /* 0x000000000000794d */ /* 0x000fea0003800000 */
.L_x_2:
        /* <DEDUP_REMOVED lines=13> */
.L_x_4:


//--------------------- .nv.shared.reserved.0     --------------------------
	.section	.nv.shared.reserved.0,"aw",@nobits
	.weak		__nv_reservedSMEM_offset_0_alias
	.size		__nv_reservedSMEM_offset_0_alias, 0, 64
	.other		__nv_reservedSMEM_offset_0_alias,@"STO_CUDA_RESERVED_SHARED STV_DEFAULT"
__nv_reservedSMEM_offset_0_alias:
	.zero		0
	.zero		64


//--------------------- .nv.global                --------------------------
	.section	.nv.global,"aw",@nobits
.nv.global:
	.type		_ZN30_INTERNAL_f30f19bc_4_k_cu_main6thrust24THRUST_300001_SM_1000_NS12placeholders2_5E,@object
	.size		_ZN30_INTERNAL_f30f19bc_4_k_cu_main6thrust24THRUST_300001_SM_1000_NS12placeholders2_5E,(_ZN30_INTERNAL_f30f19bc_4_k_cu_main4cuda3std3__45__cpo6cbeginE - _ZN30_INTERNAL_f30f19bc_4_k_cu_main6thrust24THRUST_300001_SM_1000_NS12placeholders2_5E)
_ZN30_INTERNAL_f30f19bc_4_k_cu_main6thrust24THRUST_300001_SM_1000_NS12placeholders2_5E:
	.zero		1
	.type		_ZN30_INTERNAL_f30f19bc_4_k_cu_main4cuda3std3__45__cpo6cbeginE,@object
	.size		_ZN30_INTERNAL_f30f19bc_4_k_cu_main4cuda3std3__45__cpo6cbeginE,(_ZN30_INTERNAL_f30f19bc_4_k_cu_main4cuda3std6ranges3__45__cpo6cbeginE - _ZN30_INTERNAL_f30f19bc_4_k_cu_main4cuda3std3__45__cpo6cbeginE)
_ZN30_INTERNAL_f30f19bc_4_k_cu_main4cuda3std3__45__cpo6cbeginE:
	.zero		1
	.type		_ZN30_INTERNAL_f30f19bc_4_k_cu_main4cuda3std6ranges3__45__cpo6cbeginE,@object
	.size		_ZN30_INTERNAL_f30f19bc_4_k_cu_main4cuda3std6ranges3__45__cpo6cbeginE,(_ZN30_INTERNAL_f30f19bc_4_k_cu_main4cuda3std3__48in_placeE - _ZN30_INTERNAL_f30f19bc_4_k_cu_main4cuda3std6ranges3__45__cpo6cbeginE)
_ZN30_INTERNAL_f30f19bc_4_k_cu_main4cuda3std6ranges3__45__cpo6cbeginE:
	.zero		1
	.type		_ZN30_INTERNAL_f30f19bc_4_k_cu_main4cuda3std3__48in_placeE,@object
	.size		_ZN30_INTERNAL_f30f19bc_4_k_cu_main4cuda3std3__48in_placeE,(_ZN30_INTERNAL_f30f19bc_4_k_cu_main4cuda3std6ranges3__45__cpo4sizeE - _ZN30_INTERNAL_f30f19bc_4_k_cu_main4cuda3std3__48in_placeE)
_ZN30_INTERNAL_f30f19bc_4_k_cu_main4cuda3std3__48in_placeE:
	.zero		1
	.type		_ZN30_INTERNAL_f30f19bc_4_k_cu_main4cuda3std6ranges3__45__cpo4sizeE,@object
	.size		_ZN30_INTERNAL_f30f19bc_4_k_cu_main4cuda3std6ranges3__45__cpo4sizeE,(_ZN30_INTERNAL_f30f19bc_4_k_cu_main6thrust24THRUST_300001_SM_1000_NS12placeholders2_9E - _ZN30_INTERNAL_f30f19bc_4_k_cu_main4cuda3std6ranges3__45__cpo4sizeE)
_ZN30_INTERNAL_f30f19bc_4_k_cu_main4cuda3std6ranges3__45__cpo4sizeE:
	.zero		1
	.type		_ZN30_INTERNAL_f30f19bc_4_k_cu_main6thrust24THRUST_300001_SM_1000_NS12placeholders2_9E,@object
	.size		_ZN30_INTERNAL_f30f19bc_4_k_cu_main6thrust24THRUST_300001_SM_1000_NS12placeholders2_9E,(_ZN30_INTERNAL_f30f19bc_4_k_cu_main4cuda3std3__45__cpo7crbeginE - _ZN30_INTERNAL_f30f19bc_4_k_cu_main6thrust24THRUST_300001_SM_1000_NS12placeholders2_9E)
_ZN30_INTERNAL_f30f19bc_4_k_cu_main6thrust24THRUST_300001_SM_1000_NS12placeholders2_9E:
	.zero		1
	.type		_ZN30_INTERNAL_f30f19bc_4_k_cu_main4cuda3std3__45__cpo7crbeginE,@object
	.size		_ZN30_INTERNAL_f30f19bc_4_k_cu_main4cuda3std3__45__cpo7crbeginE,(_ZN30_INTERNAL_f30f19bc_4_k_cu_main4cuda3std6ranges3__45__cpo4nextE - _ZN30_INTERNAL_f30f19bc_4_k_cu_main4cuda3std3__45__cpo7crbeginE)
_ZN30_INTERNAL_f30f19bc_4_k_cu_main4cuda3std3__45__cpo7crbeginE:
	.zero		1
	.type		_ZN30_INTERNAL_f30f19bc_4_k_cu_main4cuda3std6ranges3__45__cpo4nextE,@object
	.size		_ZN30_INTERNAL_f30f19bc_4_k_cu_main4cuda3std6ranges3__45__cpo4nextE,(_ZN30_INTERNAL_f30f19bc_4_k_cu_main4cuda3std6ranges3__45__cpo4swapE - _ZN30_INTERNAL_f30f19bc_4_k_cu_main4cuda3std6ranges3__45__cpo4nextE)
_ZN30_INTERNAL_f30f19bc_4_k_cu_main4cuda3std6ranges3__45__cpo4nextE:
	.zero		1
	.type		_ZN30_INTERNAL_f30f19bc_4_k_cu_main4cuda3std6ranges3__45__cpo4swapE,@object
	.size		_ZN30_INTERNAL_f30f19bc_4_k_cu_main4cuda3std6ranges3__45__cpo4swapE,(_ZN30_INTERNAL_f30f19bc_4_k_cu_main6thrust24THRUST_300001_SM_1000_NS12placeholders2_1E - _ZN30_INTERNAL_f30f19bc_4_k_cu_main4cuda3std6ranges3__45__cpo4swapE)
_ZN30_INTERNAL_f30f19bc_4_k_cu_main4cuda3std6ranges3__45__cpo4swapE:
	.zero		1
	.type		_ZN30_INTERNAL_f30f19bc_4_k_cu_main6thrust24THRUST_300001_SM_1000_NS12placeholders2_1E,@object
	.size		_ZN30_INTERNAL_f30f19bc_4_k_cu_main6thrust24THRUST_300001_SM_1000_NS12placeholders2_1E,(_ZN30_INTERNAL_f30f19bc_4_k_cu_main6thrust24THRUST_300001_SM_1000_NS12placeholders2_3E - _ZN30_INTERNAL_f30f19bc_4_k_cu_main6thrust24THRUST_300001_SM_1000_NS12placeholders2_1E)
_ZN30_INTERNAL_f30f19bc_4_k_cu_main6thrust24THRUST_300001_SM_1000_NS12placeholders2_1E:
	.zero		1
	.type		_ZN30_INTERNAL_f30f19bc_4_k_cu_main6thrust24THRUST_300001_SM_1000_NS12placeholders2_3E,@object
	.size		_ZN30_INTERNAL_f30f19bc_4_k_cu_main6thrust24THRUST_300001_SM_1000_NS12placeholders2_3E,(_ZN30_INTERNAL_f30f19bc_4_k_cu_main4cuda3std3__45__cpo5beginE - _ZN30_INTERNAL_f30f19bc_4_k_cu_main6thrust24THRUST_300001_SM_1000_NS12placeholders2_3E)
_ZN30_INTERNAL_f30f19bc_4_k_cu_main6thrust24THRUST_300001_SM_1000_NS12placeholders2_3E:
	.zero		1
	.type		_ZN30_INTERNAL_f30f19bc_4_k_cu_main4cuda3std3__45__cpo5beginE,@object
	.size		_ZN30_INTERNAL_f30f19bc_4_k_cu_main4cuda3std3__45__cpo5beginE,(_ZN30_INTERNAL_f30f19bc_4_k_cu_main4cuda3std6ranges3__45__cpo5beginE - _ZN30_INTERNAL_f30f19bc_4_k_cu_main4cuda3std3__45__cpo5beginE)
_ZN30_INTERNAL_f30f19bc_4_k_cu_main4cuda3std3__45__cpo5beginE:
	.zero		1
	.type		_ZN30_INTERNAL_f30f19bc_4_k_cu_main4cuda3std6ranges3__45__cpo5beginE,@object
	.size		_ZN30_INTERNAL_f30f19bc_4_k_cu_main4cuda3std6ranges3__45__cpo5beginE,(_ZN30_INTERNAL_f30f19bc_4_k_cu_main4cuda3std3__432_GLOBAL__N__f30f19bc_4_k_cu_main6ignoreE - _ZN30_INTERNAL_f30f19bc_4_k_cu_main4cuda3std6ranges3__45__cpo5beginE)
_ZN30_INTERNAL_f30f19bc_4_k_cu_main4cuda3std6ranges3__45__cpo5beginE:
	.zero		1
	.type		_ZN30_INTERNAL_f30f19bc_4_k_cu_main4cuda3std3__432_GLOBAL__N__f30f19bc_4_k_cu_main6ignoreE,@object
	.size		_ZN30_INTERNAL_f30f19bc_4_k_cu_main4cuda3std3__432_GLOBAL__N__f30f19bc_4_k_cu_main6ignoreE,(_ZN30_INTERNAL_f30f19bc_4_k_cu_main4cuda3std6ranges3__45__cpo4dataE - _ZN30_INTERNAL_f30f19bc_4_k_cu_main4cuda3std3__432_GLOBAL__N__f30f19bc_4_k_cu_main6ignoreE)
_ZN30_INTERNAL_f30f19bc_4_k_cu_main4cuda3std3__432_GLOBAL__N__f30f19bc_4_k_cu_main6ignoreE:
	.zero		1
	.type		_ZN30_INTERNAL_f30f19bc_4_k_cu_main4cuda3std6ranges3__45__cpo4dataE,@object
	.size		_ZN30_INTERNAL_f30f19bc_4_k_cu_main4cuda3std6ranges3__45__cpo4dataE,(_ZN30_INTERNAL_f30f19bc_4_k_cu_main6thrust24THRUST_300001_SM_1000_NS12placeholders2_7E - _ZN30_INTERNAL_f30f19bc_4_k_cu_main4cuda3std6ranges3__45__cpo4dataE)
_ZN30_INTERNAL_f30f19bc_4_k_cu_main4cuda3std6ranges3__45__cpo4dataE:
	.zero		1
	.type		_ZN30_INTERNAL_f30f19bc_4_k_cu_main6thrust24THRUST_300001_SM_1000_NS12placeholders2_7E,@object
	.size		_ZN30_INTERNAL_f30f19bc_4_k_cu_main6thrust24THRUST_300001_SM_1000_NS12placeholders2_7E,(_ZN30_INTERNAL_f30f19bc_4_k_cu_main4cuda3std3__45__cpo6rbeginE - _ZN30_INTERNAL_f30f19bc_4_k_cu_main6thrust24THRUST_300001_SM_1000_NS12placeholders2_7E)
_ZN30_INTERNAL_f30f19bc_4_k_cu_main6thrust24THRUST_300001_SM_1000_NS12placeholders2_7E:
	.zero		1
	.type		_ZN30_INTERNAL_f30f19bc_4_k_cu_main4cuda3std3__45__cpo6rbeginE,@object
	.size		_ZN30_INTERNAL_f30f19bc_4_k_cu_main4cuda3std3__45__cpo6rbeginE,(_ZN30_INTERNAL_f30f19bc_4_k_cu_main4cuda3std6ranges3__45__cpo7advanceE - _ZN30_INTERNAL_f30f19bc_4_k_cu_main4cuda3std3__45__cpo6rbeginE)
_ZN30_INTERNAL_f30f19bc_4_k_cu_main4cuda3std3__45__cpo6rbeginE:
	.zero		1
	.type		_ZN30_INTERNAL_f30f19bc_4_k_cu_main4cuda3std6ranges3__45__cpo7advanceE,@object
	.size		_ZN30_INTERNAL_f30f19bc_4_k_cu_main4cuda3std6ranges3__45__cpo7advanceE,(_ZN30_INTERNAL_f30f19bc_4_k_cu_main4cuda3std3__47nulloptE - _ZN30_INTERNAL_f30f19bc_4_k_cu_main4cuda3std6ranges3__45__cpo7advanceE)
_ZN30_INTERNAL_f30f19bc_4_k_cu_main4cuda3std6ranges3__45__cpo7advanceE:
	.zero		1
	.type		_ZN30_INTERNAL_f30f19bc_4_k_cu_main4cuda3std3__47nulloptE,@object
	.size		_ZN30_INTERNAL_f30f19bc_4_k_cu_main4cuda3std3__47nulloptE,(_ZN30_INTERNAL_f30f19bc_4_k_cu_main4cuda3std6ranges3__45__cpo8distanceE - _ZN30_INTERNAL_f30f19bc_4_k_cu_main4cuda3std3__47nulloptE)
_ZN30_INTERNAL_f30f19bc_4_k_cu_main4cuda3std3__47nulloptE:
	.zero		1
	.type		_ZN30_INTERNAL_f30f19bc_4_k_cu_main4cuda3std6ranges3__45__cpo8distanceE,@object
	.size		_ZN30_INTERNAL_f30f19bc_4_k_cu_main4cuda3std6ranges3__45__cpo8distanceE,(_ZN30_INTERNAL_f30f19bc_4_k_cu_main6thrust24THRUST_300001_SM_1000_NS12placeholders2_6E - _ZN30_INTERNAL_f30f19bc_4_k_cu_main4cuda3std6ranges3__45__cpo8distanceE)
_ZN30_INTERNAL_f30f19bc_4_k_cu_main4cuda3std6ranges3__45__cpo8distanceE:
	.zero		1
	.type		_ZN30_INTERNAL_f30f19bc_4_k_cu_main6thrust24THRUST_300001_SM_1000_NS12placeholders2_6E,@object
	.size		_ZN30_INTERNAL_f30f19bc_4_k_cu_main6thrust24THRUST_300001_SM_1000_NS12placeholders2_6E,(_ZN30_INTERNAL_f30f19bc_4_k_cu_main4cuda3std3__45__cpo4cendE - _ZN30_INTERNAL_f30f19bc_4_k_cu_main6thrust24THRUST_300001_SM_1000_NS12placeholders2_6E)
_ZN30_INTERNAL_f30f19bc_4_k_cu_main6thrust24THRUST_300001_SM_1000_NS12placeholders2_6E:
	.zero		1
	.type		_ZN30_INTERNAL_f30f19bc_4_k_cu_main4cuda3std3__45__cpo4cendE,@object
	.size		_ZN30_INTERNAL_f30f19bc_4_k_cu_main4cuda3std3__45__cpo4cendE,(_ZN30_INTERNAL_f30f19bc_4_k_cu_main4cuda3std6ranges3__45__cpo4cendE - _ZN30_INTERNAL_f30f19bc_4_k_cu_main4cuda3std3__45__cpo4cendE)
_ZN30_INTERNAL_f30f19bc_4_k_cu_main4cuda3std3__45__cpo4cendE:
	.zero		1
	.type		_ZN30_INTERNAL_f30f19bc_4_k_cu_main4cuda3std6ranges3__45__cpo4cendE,@object
	.size		_ZN30_INTERNAL_f30f19bc_4_k_cu_main4cuda3std6ranges3__45__cpo4cendE,(_ZN30_INTERNAL_f30f19bc_4_k_cu_main4cuda3std3__420unreachable_sentinelE - _ZN30_INTERNAL_f30f19bc_4_k_cu_main4cuda3std6ranges3__45__cpo4cendE)
_ZN30_INTERNAL_f30f19bc_4_k_cu_main4cuda3std6ranges3__45__cpo4cendE:
	.zero		1
	.type		_ZN30_INTERNAL_f30f19bc_4_k_cu_main4cuda3std3__420unreachable_sentinelE,@object
	.size		_ZN30_INTERNAL_f30f19bc_4_k_cu_main4cuda3std3__420unreachable_sentinelE,(_ZN30_INTERNAL_f30f19bc_4_k_cu_main4cuda3std6ranges3__45__cpo5ssizeE - _ZN30_INTERNAL_f30f19bc_4_k_cu_main4cuda3std3__420unreachable_sentinelE)
_ZN30_INTERNAL_f30f19bc_4_k_cu_main4cuda3std3__420unreachable_sentinelE:
	.zero		1
	.type		_ZN30_INTERNAL_f30f19bc_4_k_cu_main4cuda3std6ranges3__45__cpo5ssizeE,@object
	.size		_ZN30_INTERNAL_f30f19bc_4_k_cu_main4cuda3std6ranges3__45__cpo5ssizeE,(_ZN30_INTERNAL_f30f19bc_4_k_cu_main6thrust24THRUST_300001_SM_1000_NS12placeholders3_10E - _ZN30_INTERNAL_f30f19bc_4_k_cu_main4cuda3std6ranges3__45__cpo5ssizeE)
_ZN30_INTERNAL_f30f19bc_4_k_cu_main4cuda3std6ranges3__45__cpo5ssizeE:
	.zero		1
	.type		_ZN30_INTERNAL_f30f19bc_4_k_cu_main6thrust24THRUST_300001_SM_1000_NS12placeholders3_10E,@object
	.size		_ZN30_INTERNAL_f30f19bc_4_k_cu_main6thrust24THRUST_300001_SM_1000_NS12placeholders3_10E,(_ZN30_INTERNAL_f30f19bc_4_k_cu_main4cuda3std3__45__cpo5crendE - _ZN30_INTERNAL_f30f19bc_4_k_cu_main6thrust24THRUST_300001_SM_1000_NS12placeholders3_10E)
_ZN30_INTERNAL_f30f19bc_4_k_cu_main6thrust24THRUST_300001_SM_1000_NS12placeholders3_10E:
	.zero		1
	.type		_ZN30_INTERNAL_f30f19bc_4_k_cu_main4cuda3std3__45__cpo5crendE,@object
	.size		_ZN30_INTERNAL_f30f19bc_4_k_cu_main4cuda3std3__45__cpo5crendE,(_ZN30_INTERNAL_f30f19bc_4_k_cu_main4cuda3std6ranges3__45__cpo4prevE - _ZN30_INTERNAL_f30f19bc_4_k_cu_main4cuda3std3__45__cpo5crendE)
_ZN30_INTERNAL_f30f19bc_4_k_cu_main4cuda3std3__45__cpo5crendE:
	.zero		1
	.type		_ZN30_INTERNAL_f30f19bc_4_k_cu_main4cuda3std6ranges3__45__cpo4prevE,@object
	.size		_ZN30_INTERNAL_f30f19bc_4_k_cu_main4cuda3std6ranges3__45__cpo4prevE,(_ZN30_INTERNAL_f30f19bc_4_k_cu_main4cuda3std6ranges3__45__cpo9iter_moveE - _ZN30_INTERNAL_f30f19bc_4_k_cu_main4cuda3std6ranges3__45__cpo4prevE)
_ZN30_INTERNAL_f30f19bc_4_k_cu_main4cuda3std6ranges3__45__cpo4prevE:
	.zero		1
	.type		_ZN30_INTERNAL_f30f19bc_4_k_cu_main4cuda3std6ranges3__45__cpo9iter_moveE,@object
	.size		_ZN30_INTERNAL_f30f19bc_4_k_cu_main4cuda3std6ranges3__45__cpo9iter_moveE,(_ZN30_INTERNAL_f30f19bc_4_k_cu_main6thrust24THRUST_300001_SM_1000_NS12placeholders2_2E - _ZN30_INTERNAL_f30f19bc_4_k_cu_main4cuda3std6ranges3__45__cpo9iter_moveE)
_ZN30_INTERNAL_f30f19bc_4_k_cu_main4cuda3std6ranges3__45__cpo9iter_moveE:
	.zero		1
	.type		_ZN30_INTERNAL_f30f19bc_4_k_cu_main6thrust24THRUST_300001_SM_1000_NS12placeholders2_2E,@object
	.size		_ZN30_INTERNAL_f30f19bc_4_k_cu_main6thrust24THRUST_300001_SM_1000_NS12placeholders2_2E,(_ZN30_INTERNAL_f30f19bc_4_k_cu_main6thrust24THRUST_300001_SM_1000_NS12placeholders2_4E - _ZN30_INTERNAL_f30f19bc_4_k_cu_main6thrust24THRUST_300001_SM_1000_NS12placeholders2_2E)
_ZN30_INTERNAL_f30f19bc_4_k_cu_main6thrust24THRUST_300001_SM_1000_NS12placeholders2_2E:
	.zero		1
	.type		_ZN30_INTERNAL_f30f19bc_4_k_cu_main6thrust24THRUST_300001_SM_1000_NS12placeholders2_4E,@object
	.size		_ZN30_INTERNAL_f30f19bc_4_k_cu_main6thrust24THRUST_300001_SM_1000_NS12placeholders2_4E,(_ZN30_INTERNAL_f30f19bc_4_k_cu_main4cuda3std3__45__cpo3endE - _ZN30_INTERNAL_f30f19bc_4_k_cu_main6thrust24THRUST_300001_SM_1000_NS12placeholders2_4E)
_ZN30_INTERNAL_f30f19bc_4_k_cu_main6thrust24THRUST_300001_SM_1000_NS12placeholders2_4E:
	.zero		1
	.type		_ZN30_INTERNAL_f30f19bc_4_k_cu_main4cuda3std3__45__cpo3endE,@object
	.size		_ZN30_INTERNAL_f30f19bc_4_k_cu_main4cuda3std3__45__cpo3endE,(_ZN30_INTERNAL_f30f19bc_4_k_cu_main4cuda3std6ranges3__45__cpo3endE - _ZN30_INTERNAL_f30f19bc_4_k_cu_main4cuda3std3__45__cpo3endE)
_ZN30_INTERNAL_f30f19bc_4_k_cu_main4cuda3std3__45__cpo3endE:
	.zero		1
	.type		_ZN30_INTERNAL_f30f19bc_4_k_cu_main4cuda3std6ranges3__45__cpo3endE,@object
	.size		_ZN30_INTERNAL_f30f19bc_4_k_cu_main4cuda3std6ranges3__45__cpo3endE,(_ZN30_INTERNAL_f30f19bc_4_k_cu_main4cuda3std3__419piecewise_constructE - _ZN30_INTERNAL_f30f19bc_4_k_cu_main4cuda3std6ranges3__45__cpo3endE)
_ZN30_INTERNAL_f30f19bc_4_k_cu_main4cuda3std6ranges3__45__cpo3endE:
	.zero		1
	.type		_ZN30_INTERNAL_f30f19bc_4_k_cu_main4cuda3std3__419piecewise_constructE,@object
	.size		_ZN30_INTERNAL_f30f19bc_4_k_cu_main4cuda3std3__419piecewise_constructE,(_ZN30_INTERNAL_f30f19bc_4_k_cu_main4cuda3std6ranges3__45__cpo5cdataE - _ZN30_INTERNAL_f30f19bc_4_k_cu_main4cuda3std3__419piecewise_constructE)
_ZN30_INTERNAL_f30f19bc_4_k_cu_main4cuda3std3__419piecewise_constructE:
	.zero		1
	.type		_ZN30_INTERNAL_f30f19bc_4_k_cu_main4cuda3std6ranges3__45__cpo5cdataE,@object
	.size		_ZN30_INTERNAL_f30f19bc_4_k_cu_main4cuda3std6ranges3__45__cpo5cdataE,(_ZN30_INTERNAL_f30f19bc_4_k_cu_main6thrust24THRUST_300001_SM_1000_NS12placeholders2_8E - _ZN30_INTERNAL_f30f19bc_4_k_cu_main4cuda3std6ranges3__45__cpo5cdataE)
_ZN30_INTERNAL_f30f19bc_4_k_cu_main4cuda3std6ranges3__45__cpo5cdataE:
	.zero		1
	.type		_ZN30_INTERNAL_f30f19bc_4_k_cu_main6thrust24THRUST_300001_SM_1000_NS12placeholders2_8E,@object
	.size		_ZN30_INTERNAL_f30f19bc_4_k_cu_main6thrust24THRUST_300001_SM_1000_NS12placeholders2_8E,(_ZN30_INTERNAL_f30f19bc_4_k_cu_main4cuda3std3__45__cpo4rendE - _ZN30_INTERNAL_f30f19bc_4_k_cu_main6thrust24THRUST_300001_SM_1000_NS12placeholders2_8E)
_ZN30_INTERNAL_f30f19bc_4_k_cu_main6thrust24THRUST_300001_SM_1000_NS12placeholders2_8E:
	.zero		1
	.type		_ZN30_INTERNAL_f30f19bc_4_k_cu_main4cuda3std3__45__cpo4rendE,@object
	.size		_ZN30_INTERNAL_f30f19bc_4_k_cu_main4cuda3std3__45__cpo4rendE,(_ZN30_INTERNAL_f30f19bc_4_k_cu_main4cuda3std6ranges3__45__cpo9iter_swapE - _ZN30_INTERNAL_f30f19bc_4_k_cu_main4cuda3std3__45__cpo4rendE)
_ZN30_INTERNAL_f30f19bc_4_k_cu_main4cuda3std3__45__cpo4rendE:
	.zero		1
	.type		_ZN30_INTERNAL_f30f19bc_4_k_cu_main4cuda3std6ranges3__45__cpo9iter_swapE,@object
	.size		_ZN30_INTERNAL_f30f19bc_4_k_cu_main4cuda3std6ranges3__45__cpo9iter_swapE,(_ZN30_INTERNAL_f30f19bc_4_k_cu_main4cuda3std3__48unexpectE - _ZN30_INTERNAL_f30f19bc_4_k_cu_main4cuda3std6ranges3__45__cpo9iter_swapE)
_ZN30_INTERNAL_f30f19bc_4_k_cu_main4cuda3std6ranges3__45__cpo9iter_swapE:
	.zero		1
	.type		_ZN30_INTERNAL_f30f19bc_4_k_cu_main4cuda3std3__48unexpectE,@object
	.size		_ZN30_INTERNAL_f30f19bc_4_k_cu_main4cuda3std3__48unexpectE,(_ZN30_INTERNAL_f30f19bc_4_k_cu_main6thrust24THRUST_300001_SM_1000_NS6system6detail10sequential3seqE - _ZN30_INTERNAL_f30f19bc_4_k_cu_main4cuda3std3__48unexpectE)
_ZN30_INTERNAL_f30f19bc_4_k_cu_main4cuda3std3__48unexpectE:
	.zero		1
	.type		_ZN30_INTERNAL_f30f19bc_4_k_cu_main6thrust24THRUST_300001_SM_1000_NS6system6detail10sequential3seqE,@object
	.size		_ZN30_INTERNAL_f30f19bc_4_k_cu_main6thrust24THRUST_300001_SM_1000_NS6system6detail10sequential3seqE,(.L_29 - _ZN30_INTERNAL_f30f19bc_4_k_cu_main6thrust24THRUST_300001_SM_1000_NS6system6detail10sequential3seqE)
_ZN30_INTERNAL_f30f19bc_4_k_cu_main6thrust24THRUST_300001_SM_1000_NS6system6detail10sequential3seqE:
	.zero		1
.L_29:


//--------------------- .nv.shared._Z16simpleSortValuesIfiLi128ELi4EEvPT_iPT0_iS3_i --------------------------
	.section	.nv.shared._Z16simpleSortValuesIfiLi128ELi4EEvPT_iPT0_iS3_i,"aw",@nobits
	.sectionflags	@""
	.align	16
.nv.shared._Z16simpleSortValuesIfiLi128ELi4EEvPT_iPT0_iS3_i:
	.zero		5664


//--------------------- .nv.constant0._ZN3cub18CUB_300001_SM_10006detail11EmptyKernelIvEEvv --------------------------
	.section	.nv.constant0._ZN3cub18CUB_300001_SM_10006detail11EmptyKernelIvEEvv,"a",@progbits
	.sectionflags	@""
	.align	4
.nv.constant0._ZN3cub18CUB_300001_SM_10006detail11EmptyKernelIvEEvv:
	.zero		896


//--------------------- .nv.constant0._Z16simpleSortValuesIfiLi128ELi4EEvPT_iPT0_iS3_i --------------------------
	.section	.nv.constant0._Z16simpleSortValuesIfiLi128ELi4EEvPT_iPT0_iS3_i,"a",@progbits
	.sectionflags	@""
	.align	4
.nv.constant0._Z16simpleSortValuesIfiLi128ELi4EEvPT_iPT0_iS3_i:
	.zero		940


//--------------------- SYMBOLS --------------------------

	.type		.nv.reservedSmem.offset0,@object
	.size		.nv.reservedSmem.offset0,0x4
	.type		.nv.reservedSmem.cap,@object
	.size		.nv.reservedSmem.cap,0x4
